//
// Generated by NVIDIA NVVM Compiler
//
// Compiler Build ID: CL-36424714
// Cuda compilation tools, release 13.0, V13.0.88
// Based on NVVM 20.0.0
//

.version 9.0
.target sm_100
.address_size 64

	// .globl	_Z21shortestPathsParallelPiiS_
.extern .func  (.param .b64 func_retval0) malloc
(
	.param .b64 malloc_param_0
)
;
.extern .func free
(
	.param .b64 free_param_0
)
;
.extern .func  (.param .b32 func_retval0) vprintf
(
	.param .b64 vprintf_param_0,
	.param .b64 vprintf_param_1
)
;
.extern .shared .align 16 .b8 s[];
.global .align 1 .b8 $str[3] = {10, 10};
.global .align 1 .b8 $str$1[16] = {37, 100, 32, 45, 32, 37, 100, 32, 124, 32, 37, 100, 32, 124, 124};
.global .align 1 .b8 $str$2[2] = {10};

.visible .entry _Z21shortestPathsParallelPiiS_(
	.param .u64 .ptr .align 1 _Z21shortestPathsParallelPiiS__param_0,
	.param .u32 _Z21shortestPathsParallelPiiS__param_1,
	.param .u64 .ptr .align 1 _Z21shortestPathsParallelPiiS__param_2
)
{
	.reg .pred 	%p<71>;
	.reg .b16 	%rs<30>;
	.reg .b32 	%r<313>;
	.reg .b64 	%rd<137>;

	ld.param.u64 	%rd33, [_Z21shortestPathsParallelPiiS__param_0];
	ld.param.u32 	%r94, [_Z21shortestPathsParallelPiiS__param_1];
	ld.param.u64 	%rd34, [_Z21shortestPathsParallelPiiS__param_2];
	cvta.to.global.u64 	%rd1, %rd33;
	cvta.to.global.u64 	%rd2, %rd34;
	mov.u32 	%r1, %tid.x;
	cvt.s64.s32 	%rd3, %r94;
	{ // callseq 0, 0
	.param .b64 param0;
	st.param.b64 	[param0], %rd3;
	.param .b64 retval0;
	call.uni (retval0), 
	malloc, 
	(
	param0
	);
	ld.param.b64 	%rd35, [retval0];
	} // callseq 0
	setp.lt.s32 	%p1, %r94, 1;
	@%p1 bra 	$L__BB0_13;
	add.s32 	%r96, %r94, -1;
	and.b32  	%r2, %r94, 15;
	setp.lt.u32 	%p2, %r96, 15;
	mov.b32 	%r273, 0;
	@%p2 bra 	$L__BB0_4;
	and.b32  	%r273, %r94, 2147483632;
	mov.b32 	%r271, 0;
$L__BB0_3:
	.pragma "nounroll";
	cvt.u64.u32 	%rd36, %r271;
	add.s64 	%rd37, %rd35, %rd36;
	mov.b16 	%rs1, 0;
	st.u8 	[%rd37], %rs1;
	st.u8 	[%rd37+1], %rs1;
	st.u8 	[%rd37+2], %rs1;
	st.u8 	[%rd37+3], %rs1;
	st.u8 	[%rd37+4], %rs1;
	st.u8 	[%rd37+5], %rs1;
	st.u8 	[%rd37+6], %rs1;
	st.u8 	[%rd37+7], %rs1;
	st.u8 	[%rd37+8], %rs1;
	st.u8 	[%rd37+9], %rs1;
	st.u8 	[%rd37+10], %rs1;
	st.u8 	[%rd37+11], %rs1;
	st.u8 	[%rd37+12], %rs1;
	st.u8 	[%rd37+13], %rs1;
	st.u8 	[%rd37+14], %rs1;
	st.u8 	[%rd37+15], %rs1;
	add.s32 	%r271, %r271, 16;
	setp.ne.s32 	%p3, %r271, %r273;
	@%p3 bra 	$L__BB0_3;
$L__BB0_4:
	setp.eq.s32 	%p4, %r2, 0;
	@%p4 bra 	$L__BB0_13;
	and.b32  	%r7, %r94, 7;
	setp.lt.u32 	%p5, %r2, 8;
	@%p5 bra 	$L__BB0_7;
	cvt.u64.u32 	%rd38, %r273;
	add.s64 	%rd39, %rd35, %rd38;
	mov.b16 	%rs2, 0;
	st.u8 	[%rd39], %rs2;
	st.u8 	[%rd39+1], %rs2;
	st.u8 	[%rd39+2], %rs2;
	st.u8 	[%rd39+3], %rs2;
	st.u8 	[%rd39+4], %rs2;
	st.u8 	[%rd39+5], %rs2;
	st.u8 	[%rd39+6], %rs2;
	st.u8 	[%rd39+7], %rs2;
	add.s32 	%r273, %r273, 8;
$L__BB0_7:
	setp.eq.s32 	%p6, %r7, 0;
	@%p6 bra 	$L__BB0_13;
	and.b32  	%r10, %r94, 3;
	setp.lt.u32 	%p7, %r7, 4;
	@%p7 bra 	$L__BB0_10;
	cvt.u64.u32 	%rd40, %r273;
	add.s64 	%rd41, %rd35, %rd40;
	mov.b16 	%rs3, 0;
	st.u8 	[%rd41], %rs3;
	st.u8 	[%rd41+1], %rs3;
	st.u8 	[%rd41+2], %rs3;
	st.u8 	[%rd41+3], %rs3;
	add.s32 	%r273, %r273, 4;
$L__BB0_10:
	setp.eq.s32 	%p8, %r10, 0;
	@%p8 bra 	$L__BB0_13;
	mov.b32 	%r276, 0;
$L__BB0_12:
	.pragma "nounroll";
	cvt.u64.u32 	%rd42, %r273;
	add.s64 	%rd43, %rd35, %rd42;
	mov.b16 	%rs4, 0;
	st.u8 	[%rd43], %rs4;
	add.s32 	%r273, %r273, 1;
	add.s32 	%r276, %r276, 1;
	setp.ne.s32 	%p9, %r276, %r10;
	@%p9 bra 	$L__BB0_12;
$L__BB0_13:
	setp.lt.s32 	%p10, %r94, 1;
	cvt.u64.u32 	%rd44, %r1;
	add.s64 	%rd45, %rd35, %rd44;
	mov.b16 	%rs5, 1;
	st.u8 	[%rd45], %rs5;
	shl.b64 	%rd46, %rd3, 2;
	{ // callseq 1, 0
	.param .b64 param0;
	st.param.b64 	[param0], %rd46;
	.param .b64 retval0;
	call.uni (retval0), 
	malloc, 
	(
	param0
	);
	ld.param.b64 	%rd47, [retval0];
	} // callseq 1
	@%p10 bra 	$L__BB0_63;
	mul.lo.s32 	%r17, %r94, %r1;
	add.s32 	%r18, %r94, -1;
	and.b32  	%r19, %r94, 15;
	setp.lt.u32 	%p11, %r18, 15;
	mov.b32 	%r277, 0;
	@%p11 bra 	$L__BB0_17;
	and.b32  	%r277, %r94, 2147483632;
	mov.b32 	%r282, 0;
$L__BB0_16:
	.pragma "nounroll";
	add.s32 	%r101, %r282, %r17;
	mul.wide.u32 	%rd48, %r101, 4;
	add.s64 	%rd49, %rd1, %rd48;
	ld.global.u32 	%r102, [%rd49];
	mul.wide.u32 	%rd50, %r282, 4;
	add.s64 	%rd51, %rd47, %rd50;
	st.u32 	[%rd51], %r102;
	ld.global.u32 	%r103, [%rd49+4];
	st.u32 	[%rd51+4], %r103;
	ld.global.u32 	%r104, [%rd49+8];
	st.u32 	[%rd51+8], %r104;
	ld.global.u32 	%r105, [%rd49+12];
	st.u32 	[%rd51+12], %r105;
	ld.global.u32 	%r106, [%rd49+16];
	st.u32 	[%rd51+16], %r106;
	ld.global.u32 	%r107, [%rd49+20];
	st.u32 	[%rd51+20], %r107;
	ld.global.u32 	%r108, [%rd49+24];
	st.u32 	[%rd51+24], %r108;
	ld.global.u32 	%r109, [%rd49+28];
	st.u32 	[%rd51+28], %r109;
	ld.global.u32 	%r110, [%rd49+32];
	st.u32 	[%rd51+32], %r110;
	ld.global.u32 	%r111, [%rd49+36];
	st.u32 	[%rd51+36], %r111;
	ld.global.u32 	%r112, [%rd49+40];
	st.u32 	[%rd51+40], %r112;
	ld.global.u32 	%r113, [%rd49+44];
	st.u32 	[%rd51+44], %r113;
	ld.global.u32 	%r114, [%rd49+48];
	st.u32 	[%rd51+48], %r114;
	ld.global.u32 	%r115, [%rd49+52];
	st.u32 	[%rd51+52], %r115;
	ld.global.u32 	%r116, [%rd49+56];
	st.u32 	[%rd51+56], %r116;
	ld.global.u32 	%r117, [%rd49+60];
	st.u32 	[%rd51+60], %r117;
	add.s32 	%r282, %r282, 16;
	setp.eq.s32 	%p12, %r282, %r277;
	@%p12 bra 	$L__BB0_17;
	bra.uni 	$L__BB0_16;
$L__BB0_17:
	setp.eq.s32 	%p13, %r19, 0;
	@%p13 bra 	$L__BB0_26;
	and.b32  	%r22, %r94, 7;
	setp.lt.u32 	%p14, %r19, 8;
	@%p14 bra 	$L__BB0_20;
	add.s32 	%r118, %r277, %r17;
	mul.wide.u32 	%rd52, %r118, 4;
	add.s64 	%rd53, %rd1, %rd52;
	ld.global.u32 	%r119, [%rd53];
	cvt.u64.u32 	%rd54, %r277;
	mul.wide.u32 	%rd55, %r277, 4;
	add.s64 	%rd56, %rd47, %rd55;
	st.u32 	[%rd56], %r119;
	cvt.u64.u32 	%rd57, %r17;
	add.s64 	%rd58, %rd54, %rd57;
	shl.b64 	%rd59, %rd58, 2;
	add.s64 	%rd60, %rd1, %rd59;
	ld.global.u32 	%r120, [%rd60+4];
	st.u32 	[%rd56+4], %r120;
	ld.global.u32 	%r121, [%rd60+8];
	st.u32 	[%rd56+8], %r121;
	ld.global.u32 	%r122, [%rd60+12];
	st.u32 	[%rd56+12], %r122;
	ld.global.u32 	%r123, [%rd60+16];
	st.u32 	[%rd56+16], %r123;
	ld.global.u32 	%r124, [%rd60+20];
	st.u32 	[%rd56+20], %r124;
	ld.global.u32 	%r125, [%rd60+24];
	st.u32 	[%rd56+24], %r125;
	ld.global.u32 	%r126, [%rd60+28];
	st.u32 	[%rd56+28], %r126;
	add.s32 	%r277, %r277, 8;
$L__BB0_20:
	setp.eq.s32 	%p15, %r22, 0;
	@%p15 bra 	$L__BB0_26;
	and.b32  	%r25, %r94, 3;
	setp.lt.u32 	%p16, %r22, 4;
	@%p16 bra 	$L__BB0_23;
	add.s32 	%r127, %r277, %r17;
	mul.wide.u32 	%rd61, %r127, 4;
	add.s64 	%rd62, %rd1, %rd61;
	ld.global.u32 	%r128, [%rd62];
	cvt.u64.u32 	%rd63, %r277;
	mul.wide.u32 	%rd64, %r277, 4;
	add.s64 	%rd65, %rd47, %rd64;
	st.u32 	[%rd65], %r128;
	cvt.u64.u32 	%rd66, %r17;
	add.s64 	%rd67, %rd63, %rd66;
	shl.b64 	%rd68, %rd67, 2;
	add.s64 	%rd69, %rd1, %rd68;
	ld.global.u32 	%r129, [%rd69+4];
	st.u32 	[%rd65+4], %r129;
	ld.global.u32 	%r130, [%rd69+8];
	st.u32 	[%rd65+8], %r130;
	ld.global.u32 	%r131, [%rd69+12];
	st.u32 	[%rd65+12], %r131;
	add.s32 	%r277, %r277, 4;
$L__BB0_23:
	setp.eq.s32 	%p17, %r25, 0;
	@%p17 bra 	$L__BB0_26;
	mov.b32 	%r281, 0;
$L__BB0_25:
	.pragma "nounroll";
	add.s32 	%r133, %r277, %r17;
	mul.wide.u32 	%rd70, %r133, 4;
	add.s64 	%rd71, %rd1, %rd70;
	ld.global.u32 	%r134, [%rd71];
	mul.wide.u32 	%rd72, %r277, 4;
	add.s64 	%rd73, %rd47, %rd72;
	st.u32 	[%rd73], %r134;
	add.s32 	%r277, %r277, 1;
	add.s32 	%r281, %r281, 1;
	setp.ne.s32 	%p18, %r281, %r25;
	@%p18 bra 	$L__BB0_25;
$L__BB0_26:
	and.b32  	%r32, %r94, 7;
	and.b32  	%r33, %r94, 3;
	bra.uni 	$L__BB0_48;
$L__BB0_27:
	setp.eq.s32 	%p58, %r32, 0;
	@%p58 bra 	$L__BB0_48;
	add.s32 	%r231, %r32, -1;
	setp.lt.u32 	%p59, %r231, 3;
	@%p59 bra 	$L__BB0_38;
	cvt.u64.u32 	%rd6, %r284;
	add.s64 	%rd7, %rd35, %rd6;
	ld.u8 	%rs23, [%rd7];
	setp.eq.s16 	%p60, %rs23, 1;
	mul.wide.u32 	%rd111, %r284, 4;
	add.s64 	%rd8, %rd47, %rd111;
	@%p60 bra 	$L__BB0_31;
	add.s32 	%r232, %r284, %r80;
	mul.wide.u32 	%rd112, %r232, 4;
	add.s64 	%rd113, %rd1, %rd112;
	ld.global.u32 	%r233, [%rd113];
	ld.u32 	%r234, [%rd8];
	ld.u32 	%r235, [%rd18];
	add.s32 	%r236, %r235, %r233;
	min.s32 	%r237, %r234, %r236;
	st.u32 	[%rd8], %r237;
$L__BB0_31:
	ld.u8 	%rs24, [%rd7+1];
	setp.eq.s16 	%p61, %rs24, 1;
	cvt.u64.u32 	%rd114, %r80;
	add.s64 	%rd115, %rd6, %rd114;
	shl.b64 	%rd116, %rd115, 2;
	add.s64 	%rd9, %rd1, %rd116;
	@%p61 bra 	$L__BB0_33;
	ld.global.u32 	%r238, [%rd9+4];
	ld.u32 	%r239, [%rd8+4];
	ld.u32 	%r240, [%rd18];
	add.s32 	%r241, %r240, %r238;
	min.s32 	%r242, %r239, %r241;
	st.u32 	[%rd8+4], %r242;
$L__BB0_33:
	ld.u8 	%rs25, [%rd7+2];
	setp.eq.s16 	%p62, %rs25, 1;
	@%p62 bra 	$L__BB0_35;
	ld.global.u32 	%r243, [%rd9+8];
	ld.u32 	%r244, [%rd8+8];
	ld.u32 	%r245, [%rd18];
	add.s32 	%r246, %r245, %r243;
	min.s32 	%r247, %r244, %r246;
	st.u32 	[%rd8+8], %r247;
$L__BB0_35:
	ld.u8 	%rs26, [%rd7+3];
	setp.eq.s16 	%p63, %rs26, 1;
	@%p63 bra 	$L__BB0_37;
	ld.global.u32 	%r248, [%rd9+12];
	ld.u32 	%r249, [%rd8+12];
	ld.u32 	%r250, [%rd18];
	add.s32 	%r251, %r250, %r248;
	min.s32 	%r252, %r249, %r251;
	st.u32 	[%rd8+12], %r252;
$L__BB0_37:
	add.s32 	%r284, %r284, 4;
$L__BB0_38:
	setp.eq.s32 	%p64, %r33, 0;
	@%p64 bra 	$L__BB0_48;
	setp.eq.s32 	%p65, %r33, 1;
	@%p65 bra 	$L__BB0_45;
	cvt.u64.u32 	%rd10, %r284;
	add.s64 	%rd11, %rd35, %rd10;
	ld.u8 	%rs27, [%rd11];
	setp.eq.s16 	%p66, %rs27, 1;
	@%p66 bra 	$L__BB0_42;
	add.s32 	%r253, %r284, %r80;
	mul.wide.u32 	%rd117, %r253, 4;
	add.s64 	%rd118, %rd1, %rd117;
	ld.global.u32 	%r254, [%rd118];
	shl.b64 	%rd119, %rd10, 2;
	add.s64 	%rd120, %rd47, %rd119;
	ld.u32 	%r255, [%rd120];
	ld.u32 	%r256, [%rd18];
	add.s32 	%r257, %r256, %r254;
	min.s32 	%r258, %r255, %r257;
	st.u32 	[%rd120], %r258;
$L__BB0_42:
	ld.u8 	%rs28, [%rd11+1];
	setp.eq.s16 	%p67, %rs28, 1;
	@%p67 bra 	$L__BB0_44;
	cvt.u64.u32 	%rd121, %r80;
	add.s64 	%rd122, %rd10, %rd121;
	shl.b64 	%rd123, %rd122, 2;
	add.s64 	%rd124, %rd1, %rd123;
	ld.global.u32 	%r259, [%rd124+4];
	shl.b64 	%rd125, %rd10, 2;
	add.s64 	%rd126, %rd47, %rd125;
	ld.u32 	%r260, [%rd126+4];
	ld.u32 	%r261, [%rd18];
	add.s32 	%r262, %r261, %r259;
	min.s32 	%r263, %r260, %r262;
	st.u32 	[%rd126+4], %r263;
$L__BB0_44:
	add.s32 	%r284, %r284, 2;
$L__BB0_45:
	and.b32  	%r264, %r94, 1;
	setp.eq.b32 	%p68, %r264, 1;
	not.pred 	%p69, %p68;
	@%p69 bra 	$L__BB0_48;
	cvt.u64.u32 	%rd127, %r284;
	add.s64 	%rd128, %rd35, %rd127;
	ld.u8 	%rs29, [%rd128];
	setp.eq.s16 	%p70, %rs29, 1;
	@%p70 bra 	$L__BB0_48;
	add.s32 	%r265, %r284, %r80;
	mul.wide.u32 	%rd129, %r265, 4;
	add.s64 	%rd130, %rd1, %rd129;
	ld.global.u32 	%r266, [%rd130];
	mul.wide.u32 	%rd131, %r284, 4;
	add.s64 	%rd132, %rd47, %rd131;
	ld.u32 	%r267, [%rd132];
	ld.u32 	%r268, [%rd18];
	add.s32 	%r269, %r268, %r266;
	min.s32 	%r270, %r267, %r269;
	st.u32 	[%rd132], %r270;
$L__BB0_48:
	mov.b32 	%r286, 0;
$L__BB0_49:
	cvt.u64.u32 	%rd74, %r286;
	add.s64 	%rd75, %rd35, %rd74;
	ld.u8 	%rs6, [%rd75];
	setp.ne.s16 	%p19, %rs6, 0;
	@%p19 bra 	$L__BB0_50;
	bra.uni 	$L__BB0_64;
$L__BB0_50:
	add.s32 	%r286, %r286, 1;
	setp.ne.s32 	%p20, %r286, %r94;
	@%p20 bra 	$L__BB0_49;
	setp.lt.u32 	%p21, %r18, 15;
	mov.b32 	%r309, 0;
	@%p21 bra 	$L__BB0_54;
	and.b32  	%r309, %r94, 2147483632;
	neg.s32 	%r308, %r309;
	add.s64 	%rd134, %rd47, 32;
	mul.wide.u32 	%rd76, %r17, 4;
	add.s64 	%rd77, %rd76, %rd2;
	add.s64 	%rd133, %rd77, 32;
$L__BB0_53:
	.pragma "nounroll";
	ld.u32 	%r137, [%rd134+-32];
	st.global.u32 	[%rd133+-32], %r137;
	ld.u32 	%r138, [%rd134+-28];
	st.global.u32 	[%rd133+-28], %r138;
	ld.u32 	%r139, [%rd134+-24];
	st.global.u32 	[%rd133+-24], %r139;
	ld.u32 	%r140, [%rd134+-20];
	st.global.u32 	[%rd133+-20], %r140;
	ld.u32 	%r141, [%rd134+-16];
	st.global.u32 	[%rd133+-16], %r141;
	ld.u32 	%r142, [%rd134+-12];
	st.global.u32 	[%rd133+-12], %r142;
	ld.u32 	%r143, [%rd134+-8];
	st.global.u32 	[%rd133+-8], %r143;
	ld.u32 	%r144, [%rd134+-4];
	st.global.u32 	[%rd133+-4], %r144;
	ld.u32 	%r145, [%rd134];
	st.global.u32 	[%rd133], %r145;
	ld.u32 	%r146, [%rd134+4];
	st.global.u32 	[%rd133+4], %r146;
	ld.u32 	%r147, [%rd134+8];
	st.global.u32 	[%rd133+8], %r147;
	ld.u32 	%r148, [%rd134+12];
	st.global.u32 	[%rd133+12], %r148;
	ld.u32 	%r149, [%rd134+16];
	st.global.u32 	[%rd133+16], %r149;
	ld.u32 	%r150, [%rd134+20];
	st.global.u32 	[%rd133+20], %r150;
	ld.u32 	%r151, [%rd134+24];
	st.global.u32 	[%rd133+24], %r151;
	ld.u32 	%r152, [%rd134+28];
	st.global.u32 	[%rd133+28], %r152;
	add.s32 	%r308, %r308, 16;
	add.s64 	%rd134, %rd134, 64;
	add.s64 	%rd133, %rd133, 64;
	setp.ne.s32 	%p22, %r308, 0;
	@%p22 bra 	$L__BB0_53;
$L__BB0_54:
	setp.eq.s32 	%p23, %r19, 0;
	@%p23 bra 	$L__BB0_63;
	setp.lt.u32 	%p24, %r19, 8;
	@%p24 bra 	$L__BB0_57;
	cvt.u64.u32 	%rd78, %r309;
	mul.wide.u32 	%rd79, %r309, 4;
	add.s64 	%rd80, %rd47, %rd79;
	ld.u32 	%r153, [%rd80];
	add.s32 	%r154, %r309, %r17;
	mul.wide.u32 	%rd81, %r154, 4;
	add.s64 	%rd82, %rd2, %rd81;
	st.global.u32 	[%rd82], %r153;
	ld.u32 	%r155, [%rd80+4];
	cvt.u64.u32 	%rd83, %r17;
	add.s64 	%rd84, %rd78, %rd83;
	shl.b64 	%rd85, %rd84, 2;
	add.s64 	%rd86, %rd2, %rd85;
	st.global.u32 	[%rd86+4], %r155;
	ld.u32 	%r156, [%rd80+8];
	st.global.u32 	[%rd86+8], %r156;
	ld.u32 	%r157, [%rd80+12];
	st.global.u32 	[%rd86+12], %r157;
	ld.u32 	%r158, [%rd80+16];
	st.global.u32 	[%rd86+16], %r158;
	ld.u32 	%r159, [%rd80+20];
	st.global.u32 	[%rd86+20], %r159;
	ld.u32 	%r160, [%rd80+24];
	st.global.u32 	[%rd86+24], %r160;
	ld.u32 	%r161, [%rd80+28];
	st.global.u32 	[%rd86+28], %r161;
	add.s32 	%r309, %r309, 8;
$L__BB0_57:
	setp.eq.s32 	%p25, %r32, 0;
	@%p25 bra 	$L__BB0_63;
	setp.lt.u32 	%p26, %r32, 4;
	@%p26 bra 	$L__BB0_60;
	cvt.u64.u32 	%rd87, %r309;
	mul.wide.u32 	%rd88, %r309, 4;
	add.s64 	%rd89, %rd47, %rd88;
	ld.u32 	%r162, [%rd89];
	add.s32 	%r163, %r309, %r17;
	mul.wide.u32 	%rd90, %r163, 4;
	add.s64 	%rd91, %rd2, %rd90;
	st.global.u32 	[%rd91], %r162;
	ld.u32 	%r164, [%rd89+4];
	cvt.u64.u32 	%rd92, %r17;
	add.s64 	%rd93, %rd87, %rd92;
	shl.b64 	%rd94, %rd93, 2;
	add.s64 	%rd95, %rd2, %rd94;
	st.global.u32 	[%rd95+4], %r164;
	ld.u32 	%r165, [%rd89+8];
	st.global.u32 	[%rd95+8], %r165;
	ld.u32 	%r166, [%rd89+12];
	st.global.u32 	[%rd95+12], %r166;
	add.s32 	%r309, %r309, 4;
$L__BB0_60:
	setp.eq.s32 	%p27, %r33, 0;
	@%p27 bra 	$L__BB0_63;
	add.s32 	%r167, %r309, %r17;
	mul.wide.u32 	%rd96, %r167, 4;
	add.s64 	%rd136, %rd2, %rd96;
	mul.wide.u32 	%rd97, %r309, 4;
	add.s64 	%rd135, %rd47, %rd97;
	neg.s32 	%r312, %r33;
$L__BB0_62:
	.pragma "nounroll";
	ld.u32 	%r168, [%rd135];
	st.global.u32 	[%rd136], %r168;
	add.s64 	%rd136, %rd136, 4;
	add.s64 	%rd135, %rd135, 4;
	add.s32 	%r312, %r312, 1;
	setp.ne.s32 	%p28, %r312, 0;
	@%p28 bra 	$L__BB0_62;
$L__BB0_63:
	{ // callseq 2, 0
	.param .b64 param0;
	st.param.b64 	[param0], %rd35;
	call.uni 
	free, 
	(
	param0
	);
	} // callseq 2
	{ // callseq 3, 0
	.param .b64 param0;
	st.param.b64 	[param0], %rd47;
	call.uni 
	free, 
	(
	param0
	);
	} // callseq 3
	ret;
$L__BB0_64:
	setp.lt.u32 	%p29, %r18, 3;
	mov.b32 	%r290, 999999999;
	mov.b32 	%r299, 0;
	mov.u32 	%r291, %r1;
	@%p29 bra 	$L__BB0_75;
	mov.b32 	%r290, 999999999;
	mov.b32 	%r287, 0;
	mov.u32 	%r291, %r1;
$L__BB0_66:
	cvt.u64.u32 	%rd98, %r287;
	add.s64 	%rd14, %rd35, %rd98;
	ld.u8 	%rs7, [%rd14];
	setp.eq.s16 	%p30, %rs7, 1;
	mul.wide.u32 	%rd99, %r287, 4;
	add.s64 	%rd15, %rd47, %rd99;
	@%p30 bra 	$L__BB0_68;
	ld.u32 	%r174, [%rd15];
	setp.lt.s32 	%p31, %r174, %r290;
	min.s32 	%r290, %r174, %r290;
	selp.b32 	%r291, %r287, %r291, %p31;
$L__BB0_68:
	ld.u8 	%rs8, [%rd14+1];
	setp.eq.s16 	%p32, %rs8, 1;
	@%p32 bra 	$L__BB0_70;
	add.s32 	%r175, %r287, 1;
	ld.u32 	%r176, [%rd15+4];
	setp.lt.s32 	%p33, %r176, %r290;
	min.s32 	%r290, %r176, %r290;
	selp.b32 	%r291, %r175, %r291, %p33;
$L__BB0_70:
	ld.u8 	%rs9, [%rd14+2];
	setp.eq.s16 	%p34, %rs9, 1;
	@%p34 bra 	$L__BB0_72;
	add.s32 	%r177, %r287, 2;
	ld.u32 	%r178, [%rd15+8];
	setp.lt.s32 	%p35, %r178, %r290;
	min.s32 	%r290, %r178, %r290;
	selp.b32 	%r291, %r177, %r291, %p35;
$L__BB0_72:
	ld.u8 	%rs10, [%rd14+3];
	setp.eq.s16 	%p36, %rs10, 1;
	@%p36 bra 	$L__BB0_74;
	add.s32 	%r179, %r287, 3;
	ld.u32 	%r180, [%rd15+12];
	setp.lt.s32 	%p37, %r180, %r290;
	min.s32 	%r290, %r180, %r290;
	selp.b32 	%r291, %r179, %r291, %p37;
$L__BB0_74:
	add.s32 	%r287, %r287, 4;
	and.b32  	%r299, %r94, 2147483644;
	setp.ne.s32 	%p38, %r287, %r299;
	@%p38 bra 	$L__BB0_66;
$L__BB0_75:
	setp.eq.s32 	%p39, %r33, 0;
	@%p39 bra 	$L__BB0_84;
	cvt.u64.u32 	%rd100, %r299;
	add.s64 	%rd16, %rd35, %rd100;
	ld.u8 	%rs11, [%rd16];
	setp.eq.s16 	%p40, %rs11, 1;
	mul.wide.u32 	%rd101, %r299, 4;
	add.s64 	%rd17, %rd47, %rd101;
	@%p40 bra 	$L__BB0_78;
	ld.u32 	%r181, [%rd17];
	setp.lt.s32 	%p41, %r181, %r290;
	min.s32 	%r290, %r181, %r290;
	selp.b32 	%r291, %r299, %r291, %p41;
$L__BB0_78:
	setp.eq.s32 	%p42, %r33, 1;
	@%p42 bra 	$L__BB0_84;
	ld.u8 	%rs12, [%rd16+1];
	setp.eq.s16 	%p43, %rs12, 1;
	@%p43 bra 	$L__BB0_81;
	ld.u32 	%r182, [%rd17+4];
	setp.lt.s32 	%p44, %r182, %r290;
	min.s32 	%r290, %r182, %r290;
	add.s32 	%r183, %r299, 1;
	selp.b32 	%r291, %r183, %r291, %p44;
$L__BB0_81:
	setp.eq.s32 	%p45, %r33, 2;
	@%p45 bra 	$L__BB0_84;
	ld.u8 	%rs13, [%rd16+2];
	setp.eq.s16 	%p46, %rs13, 1;
	@%p46 bra 	$L__BB0_84;
	ld.u32 	%r184, [%rd17+8];
	setp.lt.s32 	%p47, %r184, %r290;
	add.s32 	%r185, %r299, 2;
	selp.b32 	%r291, %r185, %r291, %p47;
$L__BB0_84:
	setp.lt.u32 	%p48, %r18, 7;
	cvt.u64.u32 	%rd102, %r291;
	add.s64 	%rd103, %rd35, %rd102;
	mov.b16 	%rs14, 1;
	st.u8 	[%rd103], %rs14;
	mul.lo.s32 	%r80, %r291, %r94;
	mul.wide.u32 	%rd104, %r291, 4;
	add.s64 	%rd18, %rd47, %rd104;
	mov.b32 	%r284, 0;
	@%p48 bra 	$L__BB0_27;
	mov.b32 	%r307, 0;
$L__BB0_86:
	.pragma "nounroll";
	cvt.u64.u32 	%rd19, %r307;
	add.s64 	%rd20, %rd35, %rd19;
	ld.u8 	%rs15, [%rd20];
	setp.eq.s16 	%p49, %rs15, 1;
	mul.wide.u32 	%rd105, %r307, 4;
	add.s64 	%rd21, %rd47, %rd105;
	@%p49 bra 	$L__BB0_88;
	cvt.u32.u64 	%r188, %rd19;
	add.s32 	%r189, %r188, %r80;
	mul.wide.u32 	%rd106, %r189, 4;
	add.s64 	%rd107, %rd1, %rd106;
	ld.global.u32 	%r190, [%rd107];
	ld.u32 	%r191, [%rd21];
	ld.u32 	%r192, [%rd18];
	add.s32 	%r193, %r192, %r190;
	min.s32 	%r194, %r191, %r193;
	st.u32 	[%rd21], %r194;
$L__BB0_88:
	ld.u8 	%rs16, [%rd20+1];
	setp.eq.s16 	%p50, %rs16, 1;
	cvt.u64.u32 	%rd108, %r80;
	add.s64 	%rd109, %rd19, %rd108;
	shl.b64 	%rd110, %rd109, 2;
	add.s64 	%rd22, %rd1, %rd110;
	@%p50 bra 	$L__BB0_90;
	ld.global.u32 	%r195, [%rd22+4];
	ld.u32 	%r196, [%rd21+4];
	ld.u32 	%r197, [%rd18];
	add.s32 	%r198, %r197, %r195;
	min.s32 	%r199, %r196, %r198;
	st.u32 	[%rd21+4], %r199;
$L__BB0_90:
	ld.u8 	%rs17, [%rd20+2];
	setp.eq.s16 	%p51, %rs17, 1;
	@%p51 bra 	$L__BB0_92;
	ld.global.u32 	%r200, [%rd22+8];
	ld.u32 	%r201, [%rd21+8];
	ld.u32 	%r202, [%rd18];
	add.s32 	%r203, %r202, %r200;
	min.s32 	%r204, %r201, %r203;
	st.u32 	[%rd21+8], %r204;
$L__BB0_92:
	ld.u8 	%rs18, [%rd20+3];
	setp.eq.s16 	%p52, %rs18, 1;
	@%p52 bra 	$L__BB0_94;
	ld.global.u32 	%r205, [%rd22+12];
	ld.u32 	%r206, [%rd21+12];
	ld.u32 	%r207, [%rd18];
	add.s32 	%r208, %r207, %r205;
	min.s32 	%r209, %r206, %r208;
	st.u32 	[%rd21+12], %r209;
$L__BB0_94:
	ld.u8 	%rs19, [%rd20+4];
	setp.eq.s16 	%p53, %rs19, 1;
	@%p53 bra 	$L__BB0_96;
	ld.global.u32 	%r210, [%rd22+16];
	ld.u32 	%r211, [%rd21+16];
	ld.u32 	%r212, [%rd18];
	add.s32 	%r213, %r212, %r210;
	min.s32 	%r214, %r211, %r213;
	st.u32 	[%rd21+16], %r214;
$L__BB0_96:
	ld.u8 	%rs20, [%rd20+5];
	setp.eq.s16 	%p54, %rs20, 1;
	@%p54 bra 	$L__BB0_98;
	ld.global.u32 	%r215, [%rd22+20];
	ld.u32 	%r216, [%rd21+20];
	ld.u32 	%r217, [%rd18];
	add.s32 	%r218, %r217, %r215;
	min.s32 	%r219, %r216, %r218;
	st.u32 	[%rd21+20], %r219;
$L__BB0_98:
	ld.u8 	%rs21, [%rd20+6];
	setp.eq.s16 	%p55, %rs21, 1;
	@%p55 bra 	$L__BB0_100;
	ld.global.u32 	%r220, [%rd22+24];
	ld.u32 	%r221, [%rd21+24];
	ld.u32 	%r222, [%rd18];
	add.s32 	%r223, %r222, %r220;
	min.s32 	%r224, %r221, %r223;
	st.u32 	[%rd21+24], %r224;
$L__BB0_100:
	ld.u8 	%rs22, [%rd20+7];
	setp.eq.s16 	%p56, %rs22, 1;
	@%p56 bra 	$L__BB0_102;
	ld.global.u32 	%r225, [%rd22+28];
	ld.u32 	%r226, [%rd21+28];
	ld.u32 	%r227, [%rd18];
	add.s32 	%r228, %r227, %r225;
	min.s32 	%r229, %r226, %r228;
	st.u32 	[%rd21+28], %r229;
$L__BB0_102:
	cvt.u32.u64 	%r230, %rd19;
	add.s32 	%r307, %r230, 8;
	and.b32  	%r284, %r94, 2147483640;
	setp.eq.s32 	%p57, %r307, %r284;
	@%p57 bra 	$L__BB0_27;
	bra.uni 	$L__BB0_86;

}
	// .globl	_Z23shortestPathsParallelV2PiiS_
.visible .entry _Z23shortestPathsParallelV2PiiS_(
	.param .u64 .ptr .align 1 _Z23shortestPathsParallelV2PiiS__param_0,
	.param .u32 _Z23shortestPathsParallelV2PiiS__param_1,
	.param .u64 .ptr .align 1 _Z23shortestPathsParallelV2PiiS__param_2
)
{
	.local .align 8 .b8 	__local_depot1[16];
	.reg .b64 	%SP;
	.reg .b64 	%SPL;
	.reg .pred 	%p<16>;
	.reg .b16 	%rs<13>;
	.reg .b32 	%r<70>;
	.reg .b64 	%rd<27>;

	mov.u64 	%SPL, __local_depot1;
	cvta.local.u64 	%SP, %SPL;
	ld.param.u64 	%rd5, [_Z23shortestPathsParallelV2PiiS__param_0];
	ld.param.u32 	%r21, [_Z23shortestPathsParallelV2PiiS__param_1];
	ld.param.u64 	%rd4, [_Z23shortestPathsParallelV2PiiS__param_2];
	cvta.to.global.u64 	%rd1, %rd5;
	mov.u32 	%r1, %tid.x;
	mov.u32 	%r2, %ctaid.x;
	mov.u32 	%r3, %ntid.x;
	shl.b32 	%r22, %r3, 2;
	mov.u32 	%r23, s;
	add.s32 	%r4, %r23, %r22;
	shl.b32 	%r24, %r3, 1;
	cvt.u64.u32 	%rd2, %r24;
	shl.b32 	%r25, %r3, 3;
	add.s32 	%r5, %r4, %r25;
	add.s32 	%r6, %r5, %r3;
	add.s32 	%r7, %r5, %r1;
	mov.b16 	%rs2, 0;
	st.shared.u8 	[%r7], %rs2;
	setp.ne.s32 	%p1, %r1, 0;
	@%p1 bra 	$L__BB1_2;
	add.s32 	%r26, %r5, %r2;
	mov.b16 	%rs3, 1;
	st.shared.u8 	[%r26], %rs3;
$L__BB1_2:
	add.u64 	%rd6, %SP, 0;
	add.u64 	%rd3, %SPL, 0;
	bar.sync 	0;
	mad.lo.s32 	%r8, %r21, %r2, %r1;
	mul.wide.s32 	%rd7, %r8, 4;
	add.s64 	%rd8, %rd1, %rd7;
	ld.global.u32 	%r27, [%rd8];
	shl.b32 	%r28, %r1, 2;
	add.s32 	%r9, %r23, %r28;
	st.shared.u32 	[%r9], %r27;
	bar.sync 	0;
	add.s32 	%r10, %r4, %r28;
	add.s32 	%r12, %r10, %r22;
	sub.s32 	%r13, %r5, %r22;
	mov.u64 	%rd18, $str;
	mov.u64 	%rd20, $str$1;
	mov.u64 	%rd23, $str$2;
$L__BB1_3:
	setp.ne.s32 	%p2, %r1, 0;
	@%p2 bra 	$L__BB1_9;
	setp.lt.s32 	%p3, %r21, 1;
	mov.b16 	%rs4, 1;
	mov.u16 	%rs12, %rs4;
	@%p3 bra 	$L__BB1_8;
	mov.b32 	%r67, 0;
	bra.uni 	$L__BB1_7;
$L__BB1_6:
	add.s32 	%r67, %r67, 1;
	setp.eq.s32 	%p5, %r67, %r21;
	mov.u16 	%rs12, %rs4;
	@%p5 bra 	$L__BB1_8;
$L__BB1_7:
	add.s32 	%r31, %r5, %r67;
	ld.shared.u8 	%rs6, [%r31];
	setp.ne.s16 	%p4, %rs6, 0;
	mov.b16 	%rs12, 0;
	@%p4 bra 	$L__BB1_6;
$L__BB1_8:
	st.shared.u8 	[%r6], %rs12;
$L__BB1_9:
	bar.sync 	0;
	ld.shared.u8 	%rs8, [%r6];
	setp.ne.s16 	%p6, %rs8, 0;
	@%p6 bra 	$L__BB1_26;
	bar.sync 	0;
	ld.shared.u8 	%rs9, [%r7];
	setp.ne.s16 	%p7, %rs9, 0;
	mov.b32 	%r68, 99999999;
	@%p7 bra 	$L__BB1_12;
	ld.shared.u32 	%r68, [%r9];
$L__BB1_12:
	setp.lt.u32 	%p8, %r3, 2;
	st.shared.u32 	[%r10], %r68;
	st.shared.u32 	[%r12], %r1;
	bar.sync 	0;
	@%p8 bra 	$L__BB1_17;
	mov.b32 	%r69, 1;
$L__BB1_14:
	shl.b32 	%r19, %r69, 1;
	mul.lo.s32 	%r20, %r19, %r1;
	setp.ge.u32 	%p9, %r20, %r3;
	@%p9 bra 	$L__BB1_16;
	shl.b32 	%r36, %r20, 2;
	add.s32 	%r37, %r4, %r36;
	ld.shared.u32 	%r38, [%r37];
	shl.b32 	%r39, %r69, 2;
	add.s32 	%r40, %r37, %r39;
	ld.shared.u32 	%r41, [%r40];
	min.s32 	%r42, %r38, %r41;
	setp.gt.s32 	%p10, %r38, %r41;
	selp.b32 	%r43, %r69, 0, %p10;
	add.s32 	%r44, %r43, %r20;
	add.s32 	%r45, %r37, %r22;
	st.shared.u32 	[%r45], %r44;
	st.shared.u32 	[%r37], %r42;
$L__BB1_16:
	bar.sync 	0;
	setp.lt.u32 	%p11, %r19, %r3;
	mov.u32 	%r69, %r19;
	@%p11 bra 	$L__BB1_14;
$L__BB1_17:
	setp.ne.s32 	%p12, %r2, 0;
	@%p12 bra 	$L__BB1_21;
	@%p2 bra 	$L__BB1_20;
	cvta.global.u64 	%rd19, %rd18;
	{ // callseq 7, 0
	.param .b64 param0;
	st.param.b64 	[param0], %rd19;
	.param .b64 param1;
	st.param.b64 	[param1], 0;
	.param .b32 retval0;
	call.uni (retval0), 
	vprintf, 
	(
	param0, 
	param1
	);
	ld.param.b32 	%r46, [retval0];
	} // callseq 7
$L__BB1_20:
	bar.sync 	0;
	ld.shared.u32 	%r48, [%r10];
	ld.shared.u32 	%r49, [%r12];
	ld.shared.s8 	%r50, [%r7];
	st.local.v2.u32 	[%rd3], {%r48, %r49};
	st.local.u32 	[%rd3+8], %r50;
	cvta.global.u64 	%rd21, %rd20;
	{ // callseq 8, 0
	.param .b64 param0;
	st.param.b64 	[param0], %rd21;
	.param .b64 param1;
	st.param.b64 	[param1], %rd6;
	.param .b32 retval0;
	call.uni (retval0), 
	vprintf, 
	(
	param0, 
	param1
	);
	ld.param.b32 	%r51, [retval0];
	} // callseq 8
	cvta.global.u64 	%rd24, %rd23;
	{ // callseq 9, 0
	.param .b64 param0;
	st.param.b64 	[param0], %rd24;
	.param .b64 param1;
	st.param.b64 	[param1], 0;
	.param .b32 retval0;
	call.uni (retval0), 
	vprintf, 
	(
	param0, 
	param1
	);
	ld.param.b32 	%r53, [retval0];
	} // callseq 9
$L__BB1_21:
	bar.sync 	0;
	@%p2 bra 	$L__BB1_23;
	ld.shared.u32 	%r55, [%r13];
	add.s32 	%r56, %r5, %r55;
	mov.b16 	%rs10, 1;
	st.shared.u8 	[%r56], %rs10;
$L__BB1_23:
	bar.sync 	0;
	ld.shared.u8 	%rs11, [%r7];
	setp.ne.s16 	%p15, %rs11, 0;
	@%p15 bra 	$L__BB1_25;
	ld.shared.u32 	%r57, [%r13];
	mad.lo.s32 	%r58, %r57, %r21, %r1;
	mul.wide.s32 	%rd25, %r58, 4;
	add.s64 	%rd26, %rd1, %rd25;
	ld.global.u32 	%r59, [%rd26];
	ld.shared.u32 	%r60, [%r9];
	shl.b32 	%r61, %r57, 2;
	mov.u32 	%r62, s;
	add.s32 	%r63, %r62, %r61;
	ld.shared.u32 	%r64, [%r63];
	add.s32 	%r65, %r64, %r59;
	min.s32 	%r66, %r60, %r65;
	st.shared.u32 	[%r9], %r66;
	bar.sync 	0;
$L__BB1_25:
	bar.sync 	0;
	bra.uni 	$L__BB1_3;
$L__BB1_26:
	mul.wide.u32 	%rd9, %r3, 4;
	mov.u32 	%r32, s;
	cvt.u64.u32 	%rd10, %r32;
	cvta.shared.u64 	%rd11, %rd10;
	add.s64 	%rd12, %rd11, %rd9;
	cvta.to.global.u64 	%rd13, %rd4;
	ld.shared.u32 	%r33, [%r9];
	mul.wide.s32 	%rd14, %r8, 4;
	add.s64 	%rd15, %rd13, %rd14;
	st.global.u32 	[%rd15], %r33;
	shl.b64 	%rd16, %rd2, 2;
	add.s64 	%rd17, %rd12, %rd16;
	{ // callseq 4, 0
	.param .b64 param0;
	st.param.b64 	[param0], %rd17;
	call.uni 
	free, 
	(
	param0
	);
	} // callseq 4
	{ // callseq 5, 0
	.param .b64 param0;
	st.param.b64 	[param0], %rd11;
	call.uni 
	free, 
	(
	param0
	);
	} // callseq 5
	{ // callseq 6, 0
	.param .b64 param0;
	st.param.b64 	[param0], %rd12;
	call.uni 
	free, 
	(
	param0
	);
	} // callseq 6
	ret;

}


// ===== COMPILED SASS (sm_100) =====

	.target	sm_100

	.elftype	@"ET_EXEC"


//--------------------- .note.nv.tkinfo           --------------------------
	.section	.note.nv.tkinfo,"",@"SHT_NOTE"
	.sectionflags	@"SHF_NOTE_NV_TKINFO"
	.tkinfo
        /*0018*/ 	.word	0x00000002
        /*0030*/ 	.string	""
        /*0030*/ 	.string	"ptxas"
        /*0030*/ 	.string	"Cuda compilation tools, release 13.0, V13.0.88"
        /*0030*/ 	.string	"Build cuda_13.0.r13.0/compiler.36424714_0"
        /*0030*/ 	.string	"-arch sm_100 -m 64 "



//--------------------- .note.nv.cuinfo           --------------------------
	.section	.note.nv.cuinfo,"",@"SHT_NOTE"
	.sectionflags	@"SHF_NOTE_NV_CUINFO"
        /*0018*/ 	.short	0x0002
        /*001a*/ 	.short	0x0064
        /*001c*/ 	.short	0x0082
	.zero		2


//--------------------- .nv.info                  --------------------------
	.section	.nv.info,"",@"SHT_CUDA_INFO"
	.align	4


	//----- nvinfo : EIATTR_REGCOUNT
	.align		4
        /*0000*/ 	.byte	0x04, 0x2f
        /*0002*/ 	.short	(.L_4 - .L_3)
	.align		4
.L_3:
        /*0004*/ 	.word	index@(_Z21shortestPathsParallelPiiS_)
        /*0008*/ 	.word	0x0000001e


	//----- nvinfo : EIATTR_FRAME_SIZE
	.align		4
.L_4:
        /*000c*/ 	.byte	0x04, 0x11
        /*000e*/ 	.short	(.L_6 - .L_5)
	.align		4
.L_5:
        /*0010*/ 	.word	index@(_Z21shortestPathsParallelPiiS_)
        /*0014*/ 	.word	0x00000000


	//----- nvinfo : EIATTR_REGCOUNT
	.align		4
.L_6:
        /*0018*/ 	.byte	0x04, 0x2f
        /*001a*/ 	.short	(.L_8 - .L_7)
	.align		4
.L_7:
        /*001c*/ 	.word	index@(_Z23shortestPathsParallelV2PiiS_)
        /*0020*/ 	.word	0x00000019


	//----- nvinfo : EIATTR_FRAME_SIZE
	.align		4
.L_8:
        /*0024*/ 	.byte	0x04, 0x11
        /*0026*/ 	.short	(.L_10 - .L_9)
	.align		4
.L_9:
        /*0028*/ 	.word	index@(_Z23shortestPathsParallelV2PiiS_)
        /*002c*/ 	.word	0x00000010


	//----- nvinfo : EIATTR_MIN_STACK_SIZE
	.align		4
.L_10:
        /*0030*/ 	.byte	0x04, 0x12
        /*0032*/ 	.short	(.L_12 - .L_11)
	.align		4
.L_11:
        /*0034*/ 	.word	index@(_Z23shortestPathsParallelV2PiiS_)
        /*0038*/ 	.word	0x00000010


	//----- nvinfo : EIATTR_MIN_STACK_SIZE
	.align		4
.L_12:
        /*003c*/ 	.byte	0x04, 0x12
        /*003e*/ 	.short	(.L_14 - .L_13)
	.align		4
.L_13:
        /*0040*/ 	.word	index@(_Z21shortestPathsParallelPiiS_)
        /*0044*/ 	.word	0x00000000
.L_14:


//--------------------- .nv.compat                --------------------------
	.section	.nv.compat,"",@"SHT_CUDA_COMPAT_INFO"
	.align	4
        /*0000*/ 	.byte	0x02, 0x09, 0x00, 0x00, 0x02, 0x02, 0x01, 0x00, 0x02, 0x05, 0x05, 0x00, 0x03, 0x07, 0x01, 0x01
        /*0010*/ 	.byte	0x02, 0x03, 0x00, 0x00, 0x02, 0x06, 0x01, 0x00, 0x04, 0x0b, 0x08, 0x00, 0x09, 0x00, 0x00, 0x00
        /*0020*/ 	.byte	0x00, 0x00, 0x00, 0x00


//--------------------- .nv.info._Z23shortestPathsParallelV2PiiS_ --------------------------
	.section	.nv.info._Z23shortestPathsParallelV2PiiS_,"",@"SHT_CUDA_INFO"
	.sectionflags	@""
	.align	4


	//----- nvinfo : EIATTR_CUDA_API_VERSION
	.align		4
        /*0000*/ 	.byte	0x04, 0x37
        /*0002*/ 	.short	(.L_16 - .L_15)
.L_15:
        /*0004*/ 	.word	0x00000082


	//----- nvinfo : EIATTR_KPARAM_INFO
	.align		4
.L_16:
        /*0008*/ 	.byte	0x04, 0x17
        /*000a*/ 	.short	(.L_18 - .L_17)
.L_17:
        /*000c*/ 	.word	0x00000000
        /*0010*/ 	.short	0x0002
        /*0012*/ 	.short	0x0010
        /*0014*/ 	.byte	0x00, 0xf5, 0x21, 0x00


	//----- nvinfo : EIATTR_KPARAM_INFO
	.align		4
.L_18:
        /*0018*/ 	.byte	0x04, 0x17
        /*001a*/ 	.short	(.L_20 - .L_19)
.L_19:
        /*001c*/ 	.word	0x00000000
        /*0020*/ 	.short	0x0001
        /*0022*/ 	.short	0x0008
        /*0024*/ 	.byte	0x00, 0xf0, 0x11, 0x00


	//----- nvinfo : EIATTR_KPARAM_INFO
	.align		4
.L_20:
        /*0028*/ 	.byte	0x04, 0x17
        /*002a*/ 	.short	(.L_22 - .L_21)
.L_21:
        /*002c*/ 	.word	0x00000000
        /*0030*/ 	.short	0x0000
        /*0032*/ 	.short	0x0000
        /*0034*/ 	.byte	0x00, 0xf5, 0x21, 0x00


	//----- nvinfo : EIATTR_SPARSE_MMA_MASK
	.align		4
.L_22:
        /*0038*/ 	.byte	0x03, 0x50
        /*003a*/ 	.short	0x0000


	//----- nvinfo : EIATTR_MAXREG_COUNT
	.align		4
        /*003c*/ 	.byte	0x03, 0x1b
        /*003e*/ 	.short	0x00ff


	//----- nvinfo : EIATTR_NUM_BARRIERS
	.align		4
        /*0040*/ 	.byte	0x02, 0x4c
        /*0042*/ 	.byte	0x01
	.zero		1


	//----- nvinfo : EIATTR_EXTERNS
	.align		4
        /*0044*/ 	.byte	0x04, 0x0f
        /*0046*/ 	.short	(.L_24 - .L_23)


	//   ....[0]....
	.align		4
.L_23:
        /*0048*/ 	.word	index@(free)


	//   ....[1]....
	.align		4
        /*004c*/ 	.word	index@(vprintf)


	//----- nvinfo : EIATTR_MERCURY_ISA_VERSION
	.align		4
.L_24:
        /*0050*/ 	.byte	0x03, 0x5f
        /*0052*/ 	.short	0x0101


	//----- nvinfo : EIATTR_VRC_CTA_INIT_COUNT
	.align		4
        /*0054*/ 	.byte	0x02, 0x4a
	.zero		1
	.zero		1


	//----- nvinfo : EIATTR_SYSCALL_OFFSETS
	.align		4
        /*0058*/ 	.byte	0x04, 0x46
        /*005a*/ 	.short	(.L_26 - .L_25)


	//   ....[0]....
.L_25:
        /*005c*/ 	.word	0x00000640


	//   ....[1]....
        /*0060*/ 	.word	0x00000760


	//   ....[2]....
        /*0064*/ 	.word	0x000007e0


	//   ....[3]....
        /*0068*/ 	.word	0x00000b40


	//   ....[4]....
        /*006c*/ 	.word	0x00000bc0


	//   ....[5]....
        /*0070*/ 	.word	0x00000c40


	//----- nvinfo : EIATTR_EXIT_INSTR_OFFSETS
	.align		4
.L_26:
        /*0074*/ 	.byte	0x04, 0x1c
        /*0076*/ 	.short	(.L_28 - .L_27)


	//   ....[0]....
.L_27:
        /*0078*/ 	.word	0x00000c50


	//----- nvinfo : EIATTR_CRS_STACK_SIZE
	.align		4
.L_28:
        /*007c*/ 	.byte	0x04, 0x1e
        /*007e*/ 	.short	(.L_30 - .L_29)
.L_29:
        /*0080*/ 	.word	0x00000000


	//----- nvinfo : EIATTR_CBANK_PARAM_SIZE
	.align		4
.L_30:
        /*0084*/ 	.byte	0x03, 0x19
        /*0086*/ 	.short	0x0018


	//----- nvinfo : EIATTR_PARAM_CBANK
	.align		4
        /*0088*/ 	.byte	0x04, 0x0a
        /*008a*/ 	.short	(.L_32 - .L_31)
	.align		4
.L_31:
        /*008c*/ 	.word	index@(.nv.constant0._Z23shortestPathsParallelV2PiiS_)
        /*0090*/ 	.short	0x0380
        /*0092*/ 	.short	0x0018


	//----- nvinfo : EIATTR_SW_WAR
	.align		4
.L_32:
        /*0094*/ 	.byte	0x04, 0x36
        /*0096*/ 	.short	(.L_34 - .L_33)
.L_33:
        /*0098*/ 	.word	0x00000008
.L_34:


//--------------------- .nv.info._Z21shortestPathsParallelPiiS_ --------------------------
	.section	.nv.info._Z21shortestPathsParallelPiiS_,"",@"SHT_CUDA_INFO"
	.sectionflags	@""
	.align	4


	//----- nvinfo : EIATTR_CUDA_API_VERSION
	.align		4
        /*0000*/ 	.byte	0x04, 0x37
        /*0002*/ 	.short	(.L_36 - .L_35)
.L_35:
        /*0004*/ 	.word	0x00000082


	//----- nvinfo : EIATTR_KPARAM_INFO
	.align		4
.L_36:
        /*0008*/ 	.byte	0x04, 0x17
        /*000a*/ 	.short	(.L_38 - .L_37)
.L_37:
        /*000c*/ 	.word	0x00000000
        /*0010*/ 	.short	0x0002
        /*0012*/ 	.short	0x0010
        /*0014*/ 	.byte	0x00, 0xf5, 0x21, 0x00


	//----- nvinfo : EIATTR_KPARAM_INFO
	.align		4
.L_38:
        /*0018*/ 	.byte	0x04, 0x17
        /*001a*/ 	.short	(.L_40 - .L_39)
.L_39:
        /*001c*/ 	.word	0x00000000
        /*0020*/ 	.short	0x0001
        /*0022*/ 	.short	0x0008
        /*0024*/ 	.byte	0x00, 0xf0, 0x11, 0x00


	//----- nvinfo : EIATTR_KPARAM_INFO
	.align		4
.L_40:
        /*0028*/ 	.byte	0x04, 0x17
        /*002a*/ 	.short	(.L_42 - .L_41)
.L_41:
        /*002c*/ 	.word	0x00000000
        /*0030*/ 	.short	0x0000
        /*0032*/ 	.short	0x0000
        /*0034*/ 	.byte	0x00, 0xf5, 0x21, 0x00


	//----- nvinfo : EIATTR_SPARSE_MMA_MASK
	.align		4
.L_42:
        /*0038*/ 	.byte	0x03, 0x50
        /*003a*/ 	.short	0x0000


	//----- nvinfo : EIATTR_MAXREG_COUNT
	.align		4
        /*003c*/ 	.byte	0x03, 0x1b
        /*003e*/ 	.short	0x00ff


	//----- nvinfo : EIATTR_EXTERNS
	.align		4
        /*0040*/ 	.byte	0x04, 0x0f
        /*0042*/ 	.short	(.L_44 - .L_43)


	//   ....[0]....
	.align		4
.L_43:
        /*0044*/ 	.word	index@(malloc)


	//   ....[1]....
	.align		4
        /*0048*/ 	.word	index@(free)


	//----- nvinfo : EIATTR_MERCURY_ISA_VERSION
	.align		4
.L_44:
        /*004c*/ 	.byte	0x03, 0x5f
        /*004e*/ 	.short	0x0101


	//----- nvinfo : EIATTR_VRC_CTA_INIT_COUNT
	.align		4
        /*0050*/ 	.byte	0x02, 0x4a
	.zero		1
	.zero		1


	//----- nvinfo : EIATTR_SYSCALL_OFFSETS
	.align		4
        /*0054*/ 	.byte	0x04, 0x46
        /*0056*/ 	.short	(.L_46 - .L_45)


	//   ....[0]....
.L_45:
        /*0058*/ 	.word	0x00000090


	//   ....[1]....
        /*005c*/ 	.word	0x000009d0


	//   ....[2]....
        /*0060*/ 	.word	0x000038b0


	//   ....[3]....
        /*0064*/ 	.word	0x00003900


	//----- nvinfo : EIATTR_EXIT_INSTR_OFFSETS
	.align		4
.L_46:
        /*0068*/ 	.byte	0x04, 0x1c
        /*006a*/ 	.short	(.L_48 - .L_47)


	//   ....[0]....
.L_47:
        /*006c*/ 	.word	0x00003910


	//----- nvinfo : EIATTR_CRS_STACK_SIZE
	.align		4
.L_48:
        /*0070*/ 	.byte	0x04, 0x1e
        /*0072*/ 	.short	(.L_50 - .L_49)
.L_49:
        /*0074*/ 	.word	0x00000000


	//----- nvinfo : EIATTR_CBANK_PARAM_SIZE
	.align		4
.L_50:
        /*0078*/ 	.byte	0x03, 0x19
        /*007a*/ 	.short	0x0018


	//----- nvinfo : EIATTR_PARAM_CBANK
	.align		4
        /*007c*/ 	.byte	0x04, 0x0a
        /*007e*/ 	.short	(.L_52 - .L_51)
	.align		4
.L_51:
        /*0080*/ 	.word	index@(.nv.constant0._Z21shortestPathsParallelPiiS_)
        /*0084*/ 	.short	0x0380
        /*0086*/ 	.short	0x0018


	//----- nvinfo : EIATTR_SW_WAR
	.align		4
.L_52:
        /*0088*/ 	.byte	0x04, 0x36
        /*008a*/ 	.short	(.L_54 - .L_53)
.L_53:
        /*008c*/ 	.word	0x00000008
.L_54:


//--------------------- .nv.callgraph             --------------------------
	.section	.nv.callgraph,"",@"SHT_CUDA_CALLGRAPH"
	.align	4
	.sectionentsize	8
	.align		4
        /*0000*/ 	.word	0x00000000
	.align		4
        /*0004*/ 	.word	0xffffffff
	.align		4
        /*0008*/ 	.word	index@(_Z23shortestPathsParallelV2PiiS_)
	.align		4
        /*000c*/ 	.word	index@(free)
	.align		4
        /*0010*/ 	.word	index@(_Z23shortestPathsParallelV2PiiS_)
	.align		4
        /*0014*/ 	.word	index@(vprintf)
	.align		4
        /*0018*/ 	.word	index@(_Z21shortestPathsParallelPiiS_)
	.align		4
        /*001c*/ 	.word	index@(free)
	.align		4
        /*0020*/ 	.word	index@(_Z21shortestPathsParallelPiiS_)
	.align		4
        /*0024*/ 	.word	index@(malloc)
	.align		4
        /*0028*/ 	.word	0x00000000
	.align		4
        /*002c*/ 	.word	0xfffffffe
	.align		4
        /*0030*/ 	.word	0x00000000
	.align		4
        /*0034*/ 	.word	0xfffffffd
	.align		4
        /*0038*/ 	.word	0x00000000
	.align		4
        /*003c*/ 	.word	0xfffffffc


//--------------------- .nv.constant4             --------------------------
	.section	.nv.constant4,"a",@progbits
	.align	8
	.align		8
.nv.constant4:
        /*0000*/ 	.dword	free
	.align		8
        /*0008*/ 	.dword	vprintf
	.align		8
        /*0010*/ 	.dword	$str
	.align		8
        /*0018*/ 	.dword	$str$1
	.align		8
        /*0020*/ 	.dword	$str$2
	.align		8
        /*0028*/ 	.dword	malloc


//--------------------- .text._Z23shortestPathsParallelV2PiiS_ --------------------------
	.section	.text._Z23shortestPathsParallelV2PiiS_,"ax",@progbits
	.align	128
        .global         _Z23shortestPathsParallelV2PiiS_
        .type           _Z23shortestPathsParallelV2PiiS_,@function
        .size           _Z23shortestPathsParallelV2PiiS_,(.L_x_66 - _Z23shortestPathsParallelV2PiiS_)
        .other          _Z23shortestPathsParallelV2PiiS_,@"STO_CUDA_ENTRY STV_DEFAULT"
_Z23shortestPathsParallelV2PiiS_:
.text._Z23shortestPathsParallelV2PiiS_:
[----:B------:R-:W0:Y:S01]  /*0000*/  LDC R1, c[0x0][0x37c] ;  /* 0x0000df00ff017b82 */ /* 0x000e220000000800 */
[----:B------:R-:W1:Y:S07]  /*0010*/  S2R R2, SR_TID.X ;  /* 0x0000000000027919 */ /* 0x000e6e0000002100 */
[----:B------:R-:W2:Y:S01]  /*0020*/  S2UR UR5, SR_CgaCtaId ;  /* 0x00000000000579c3 */ /* 0x000ea20000008800 */
[----:B------:R-:W3:Y:S01]  /*0030*/  LDCU UR6, c[0x0][0x2fc] ;  /* 0x00005f80ff0677ac */ /* 0x000ee20008000800 */
[----:B------:R-:W-:Y:S01]  /*0040*/  IMAD.MOV.U32 R0, RZ, RZ, 0x1 ;  /* 0x00000001ff007424 */ /* 0x000fe200078e00ff */
[----:B------:R-:W4:Y:S01]  /*0050*/  S2R R19, SR_CTAID.X ;  /* 0x0000000000137919 */ /* 0x000f220000002500 */
[----:B0-----:R-:W-:Y:S01]  /*0060*/  VIADD R1, R1, 0xfffffff0 ;  /* 0xfffffff001017836 */ /* 0x001fe20000000000 */
[----:B------:R-:W0:Y:S03]  /*0070*/  LDCU UR40, c[0x0][0x360] ;  /* 0x00006c00ff2877ac */ /* 0x000e260008000800 */
[----:B------:R-:W5:Y:S01]  /*0080*/  LDC.64 R4, c[0x0][0x380] ;  /* 0x0000e000ff047b82 */ /* 0x000f620000000a00 */
[----:B------:R-:W-:Y:S01]  /*0090*/  UMOV UR4, 0x400 ;  /* 0x0000040000047882 */ /* 0x000fe20000000000 */
[----:B------:R-:W4:Y:S01]  /*00a0*/  LDCU UR7, c[0x0][0x388] ;  /* 0x00007100ff0777ac */ /* 0x000f220008000800 */
[----:B------:R-:W3:Y:S01]  /*00b0*/  LDCU.64 UR36, c[0x0][0x358] ;  /* 0x00006b00ff2477ac */ /* 0x000ee20008000a00 */
[----:B--2---:R-:W-:-:S04]  /*00c0*/  ULEA UR4, UR5, UR4, 0x18 ;  /* 0x0000000405047291 */ /* 0x004fc8000f8ec0ff */
[----:B0-----:R-:W-:Y:S01]  /*00d0*/  ULEA UR38, UR40, UR4, 0x2 ;  /* 0x0000000428267291 */ /* 0x001fe2000f8e10ff */
[----:B-1----:R-:W-:-:S03]  /*00e0*/  ISETP.NE.AND P0, PT, R2, RZ, PT ;  /* 0x000000ff0200720c */ /* 0x002fc60003f05270 */
[----:B------:R-:W-:Y:S01]  /*00f0*/  ULEA UR39, UR40, UR38, 0x3 ;  /* 0x0000002628277291 */ /* 0x000fe2000f8e18ff */
[----:B----4-:R-:W-:-:S04]  /*0100*/  IMAD R3, R19, UR7, R2 ;  /* 0x0000000713037c24 */ /* 0x010fc8000f8e0202 */
[----:B-----5:R-:W-:-:S04]  /*0110*/  IMAD.WIDE R4, R3, 0x4, R4 ;  /* 0x0000000403047825 */ /* 0x020fc800078e0204 */
[----:B------:R0:W-:Y:S04]  /*0120*/  STS.U8 [R2+UR39], RZ ;  /* 0x000000ff02007988 */ /* 0x0001e80008000027 */
[----:B------:R0:W-:Y:S01]  /*0130*/  @!P0 STS.U8 [R19+UR39], R0 ;  /* 0x0000000013008988 */ /* 0x0001e20008000027 */
[----:B------:R-:W-:Y:S06]  /*0140*/  BAR.SYNC.DEFER_BLOCKING 0x0 ;  /* 0x0000000000007b1d */ /* 0x000fec0000010000 */
[----:B---3--:R-:W2:Y:S01]  /*0150*/  LDG.E R5, desc[UR36][R4.64] ;  /* 0x0000002404057981 */ /* 0x008ea2000c1e1900 */
[----:B------:R-:W-:Y:S01]  /*0160*/  LEA R18, R2, UR4, 0x2 ;  /* 0x0000000402127c11 */ /* 0x000fe2000f8e10ff */
[----:B------:R-:W1:Y:S02]  /*0170*/  LDCU UR5, c[0x0][0x2f8] ;  /* 0x00005f00ff0577ac */ /* 0x000e640008000800 */
[----:B-1----:R-:W-:-:S05]  /*0180*/  IADD3 R16, P0, PT, R1, UR5, RZ ;  /* 0x0000000501107c10 */ /* 0x002fca000ff1e0ff */
[----:B------:R-:W-:Y:S01]  /*0190*/  IMAD.X R17, RZ, RZ, UR6, P0 ;  /* 0x00000006ff117e24 */ /* 0x000fe200080e06ff */
[----:B--2---:R0:W-:Y:S01]  /*01a0*/  STS [R18], R5 ;  /* 0x0000000512007388 */ /* 0x0041e20000000800 */
[----:B------:R-:W-:Y:S06]  /*01b0*/  BAR.SYNC.DEFER_BLOCKING 0x0 ;  /* 0x0000000000007b1d */ /* 0x000fec0000010000 */
.L_x_13:
[----:B------:R-:W-:Y:S01]  /*01c0*/  ISETP.NE.AND P0, PT, R2, RZ, PT ;  /* 0x000000ff0200720c */ /* 0x000fe20003f05270 */
[----:B------:R-:W-:Y:S03]  /*01d0*/  BSSY.RECONVERGENT B0, `(.L_x_0) ;  /* 0x0000014000007945 */ /* 0x000fe60003800200 */
[----:B0-----:R-:W-:-:S09]  /*01e0*/  P2R R0, PR, RZ, 0x1 ;  /* 0x00000001ff007803 */ /* 0x001fd20000000000 */
[----:B------:R-:W-:Y:S05]  /*01f0*/  @P0 BRA `(.L_x_1) ;  /* 0x0000000000440947 */ /* 0x000fea0003800000 */
[----:B------:R-:W0:Y:S01]  /*0200*/  LDCU UR4, c[0x0][0x388] ;  /* 0x00007100ff0477ac */ /* 0x000e220008000800 */
[----:B------:R-:W-:Y:S01]  /*0210*/  IMAD.MOV.U32 R0, RZ, RZ, 0x1 ;  /* 0x00000001ff007424 */ /* 0x000fe200078e00ff */
[----:B0-----:R-:W-:-:S09]  /*0220*/  UISETP.GE.AND UP0, UPT, UR4, 0x1, UPT ;  /* 0x000000010400788c */ /* 0x001fd2000bf06270 */
[----:B------:R-:W-:Y:S05]  /*0230*/  BRA.U !UP0, `(.L_x_2) ;  /* 0x00000001082c7547 */ /* 0x000fea000b800000 */
[----:B------:R-:W-:Y:S01]  /*0240*/  IMAD.MOV.U32 R3, RZ, RZ, RZ ;  /* 0x000000ffff037224 */ /* 0x000fe200078e00ff */
[----:B------:R-:W0:Y:S01]  /*0250*/  LDCU UR4, c[0x0][0x388] ;  /* 0x00007100ff0477ac */ /* 0x000e220008000800 */
[----:B------:R-:W-:-:S05]  /*0260*/  NOP ;  /* 0x0000000000007918 */ /* 0x000fca0000000000 */
.L_x_3:
[----:B------:R-:W1:Y:S02]  /*0270*/  LDS.U8 R0, [R3+UR39] ;  /* 0x0000002703007984 */ /* 0x000e640008000000 */
[----:B-1----:R-:W-:Y:S02]  /*0280*/  ISETP.NE.AND P0, PT, R0, RZ, PT ;  /* 0x000000ff0000720c */ /* 0x002fe40003f05270 */
[----:B------:R-:W-:-:S11]  /*0290*/  PRMT R0, RZ, 0x7610, R0 ;  /* 0x00007610ff007816 */ /* 0x000fd60000000000 */
[----:B------:R-:W-:Y:S05]  /*02a0*/  @!P0 BRA `(.L_x_2) ;  /* 0x0000000000108947 */ /* 0x000fea0003800000 */
[----:B------:R-:W-:-:S05]  /*02b0*/  VIADD R3, R3, 0x1 ;  /* 0x0000000103037836 */ /* 0x000fca0000000000 */
[----:B0-----:R-:W-:-:S13]  /*02c0*/  ISETP.NE.AND P0, PT, R3, UR4, PT ;  /* 0x0000000403007c0c */ /* 0x001fda000bf05270 */
[----:B------:R-:W-:Y:S05]  /*02d0*/  @P0 BRA `(.L_x_3) ;  /* 0xfffffffc00e40947 */ /* 0x000fea000383ffff */
[----:B------:R-:W-:-:S07]  /*02e0*/  HFMA2 R0, -RZ, RZ, 0, 5.9604644775390625e-08 ;  /* 0x00000001ff007431 */ /* 0x000fce00000001ff */
.L_x_2:
[----:B------:R-:W1:Y:S02]  /*02f0*/  LDC R3, c[0x0][0x360] ;  /* 0x0000d800ff037b82 */ /* 0x000e640000000800 */
[----:B-1----:R1:W-:Y:S02]  /*0300*/  STS.U8 [R3+UR39], R0 ;  /* 0x0000000003007988 */ /* 0x0023e40008000027 */
.L_x_1:
[----:B0-----:R-:W-:Y:S05]  /*0310*/  BSYNC.RECONVERGENT B0 ;  /* 0x0000000000007941 */ /* 0x001fea0003800200 */
.L_x_0:
[----:B------:R-:W1:Y:S08]  /*0320*/  LDC R22, c[0x0][0x360] ;  /* 0x0000d800ff167b82 */ /* 0x000e700000000800 */
[----:B------:R-:W-:Y:S06]  /*0330*/  BAR.SYNC.DEFER_BLOCKING 0x0 ;  /* 0x0000000000007b1d */ /* 0x000fec0000010000 */
[----:B-1----:R-:W0:Y:S02]  /*0340*/  LDS.U8 R0, [R22+UR39] ;  /* 0x0000002716007984 */ /* 0x002e240008000000 */
[----:B0-----:R-:W-:-:S13]  /*0350*/  ISETP.NE.AND P0, PT, R0, RZ, PT ;  /* 0x000000ff0000720c */ /* 0x001fda0003f05270 */
[----:B------:R-:W-:Y:S05]  /*0360*/  @P0 BRA `(.L_x_4) ;  /* 0x00000004009c0947 */ /* 0x000fea0003800000 */
[----:B------:R-:W-:Y:S01]  /*0370*/  BAR.SYNC.DEFER_BLOCKING 0x0 ;  /* 0x0000000000007b1d */ /* 0x000fe20000010000 */
[----:B------:R-:W-:Y:S01]  /*0380*/  LEA R3, R2, UR38, 0x2 ;  /* 0x0000002602037c11 */ /* 0x000fe2000f8e10ff */
[----:B------:R-:W-:-:S04]  /*0390*/  UISETP.GE.U32.AND UP0, UPT, UR40, 0x2, UPT ;  /* 0x000000022800788c */ /* 0x000fc8000bf06070 */
[----:B------:R-:W-:Y:S01]  /*03a0*/  IMAD R5, R22, 0x4, R3 ;  /* 0x0000000416057824 */ /* 0x000fe200078e0203 */
[----:B------:R-:W0:Y:S02]  /*03b0*/  LDS.U8 R0, [R2+UR39] ;  /* 0x0000002702007984 */ /* 0x000e240008000000 */
[----:B0-----:R-:W-:Y:S01]  /*03c0*/  ISETP.NE.AND P0, PT, R0, RZ, PT ;  /* 0x000000ff0000720c */ /* 0x001fe20003f05270 */
[----:B------:R-:W-:-:S12]  /*03d0*/  IMAD.MOV.U32 R0, RZ, RZ, 0x5f5e0ff ;  /* 0x05f5e0ffff007424 */ /* 0x000fd800078e00ff */
[----:B------:R-:W0:Y:S04]  /*03e0*/  @!P0 LDS R0, [R18] ;  /* 0x0000000012008984 */ /* 0x000e280000000800 */
[----:B0-----:R0:W-:Y:S04]  /*03f0*/  STS [R3], R0 ;  /* 0x0000000003007388 */ /* 0x0011e80000000800 */
[----:B------:R0:W-:Y:S01]  /*0400*/  STS [R5], R2 ;  /* 0x0000000205007388 */ /* 0x0001e20000000800 */
[----:B------:R-:W-:Y:S06]  /*0410*/  BAR.SYNC.DEFER_BLOCKING 0x0 ;  /* 0x0000000000007b1d */ /* 0x000fec0000010000 */
[----:B------:R-:W-:Y:S05]  /*0420*/  BRA.U !UP0, `(.L_x_5) ;  /* 0x0000000108587547 */ /* 0x000fea000b800000 */
[----:B0-----:R-:W-:-:S07]  /*0430*/  IMAD.MOV.U32 R0, RZ, RZ, 0x1 ;  /* 0x00000001ff007424 */ /* 0x001fce00078e00ff */
.L_x_8:
[----:B------:R-:W-:Y:S01]  /*0440*/  IMAD.SHL.U32 R9, R0, 0x2, RZ ;  /* 0x0000000200097824 */ /* 0x000fe200078e00ff */
[----:B------:R-:W-:Y:S03]  /*0450*/  BSSY.RECONVERGENT B0, `(.L_x_6) ;  /* 0x000000f000007945 */ /* 0x000fe60003800200 */
[----:B------:R-:W-:-:S05]  /*0460*/  IMAD R11, R9, R2, RZ ;  /* 0x00000002090b7224 */ /* 0x000fca00078e02ff */
[----:B------:R-:W-:-:S13]  /*0470*/  ISETP.GE.U32.AND P0, PT, R11, UR40, PT ;  /* 0x000000280b007c0c */ /* 0x000fda000bf06070 */
[----:B------:R-:W-:Y:S05]  /*0480*/  @P0 BRA `(.L_x_7) ;  /* 0x00000000002c0947 */ /* 0x000fea0003800000 */
[----:B------:R-:W-:-:S04]  /*0490*/  LEA R3, R11, UR38, 0x2 ;  /* 0x000000260b037c11 */ /* 0x000fc8000f8e10ff */
[----:B------:R-:W-:Y:S01]  /*04a0*/  LEA R7, R22, R3, 0x2 ;  /* 0x0000000316077211 */ /* 0x000fe200078e10ff */
[----:B------:R-:W-:Y:S01]  /*04b0*/  IMAD R5, R0, 0x4, R3 ;  /* 0x0000000400057824 */ /* 0x000fe200078e0203 */
[----:B------:R-:W-:Y:S05]  /*04c0*/  LDS R4, [R3] ;  /* 0x0000000003047984 */ /* 0x000fea0000000800 */
[----:B------:R-:W0:Y:S02]  /*04d0*/  LDS R5, [R5] ;  /* 0x0000000005057984 */ /* 0x000e240000000800 */
[CC--:B0-----:R-:W-:Y:S02]  /*04e0*/  ISETP.GT.AND P0, PT, R4.reuse, R5.reuse, PT ;  /* 0x000000050400720c */ /* 0x0c1fe40003f04270 */
[----:B------:R-:W-:-:S02]  /*04f0*/  VIMNMX R4, PT, PT, R4, R5, PT ;  /* 0x0000000504047248 */ /* 0x000fc40003fe0100 */
[----:B------:R-:W-:-:S05]  /*0500*/  SEL R0, R0, RZ, P0 ;  /* 0x000000ff00007207 */ /* 0x000fca0000000000 */
[----:B------:R-:W-:-:S05]  /*0510*/  IMAD.IADD R0, R11, 0x1, R0 ;  /* 0x000000010b007824 */ /* 0x000fca00078e0200 */
[----:B------:R0:W-:Y:S04]  /*0520*/  STS [R7], R0 ;  /* 0x0000000007007388 */ /* 0x0001e80000000800 */
[----:B------:R0:W-:Y:S02]  /*0530*/  STS [R3], R4 ;  /* 0x0000000403007388 */ /* 0x0001e40000000800 */
.L_x_7:
[----:B------:R-:W-:Y:S05]  /*0540*/  BSYNC.RECONVERGENT B0 ;  /* 0x0000000000007941 */ /* 0x000fea0003800200 */
.L_x_6:
[----:B------:R-:W-:Y:S01]  /*0550*/  BAR.SYNC.DEFER_BLOCKING 0x0 ;  /* 0x0000000000007b1d */ /* 0x000fe20000010000 */
[----:B------:R-:W-:Y:S01]  /*0560*/  ISETP.GE.U32.AND P0, PT, R9, UR40, PT ;  /* 0x0000002809007c0c */ /* 0x000fe2000bf06070 */
[----:B0-----:R-:W-:-:S12]  /*0570*/  IMAD.MOV.U32 R0, RZ, RZ, R9 ;  /* 0x000000ffff007224 */ /* 0x001fd800078e0009 */
[----:B------:R-:W-:Y:S05]  /*0580*/  @!P0 BRA `(.L_x_8) ;  /* 0xfffffffc00ac8947 */ /* 0x000fea000383ffff */
.L_x_5:
[----:B------:R-:W-:-:S13]  /*0590*/  ISETP.NE.AND P0, PT, R19, RZ, PT ;  /* 0x000000ff1300720c */ /* 0x000fda0003f05270 */
[----:B------:R-:W-:Y:S05]  /*05a0*/  @P0 BRA `(.L_x_9) ;  /* 0x0000000000900947 */ /* 0x000fea0003800000 */
[----:B------:R-:W-:-:S13]  /*05b0*/  ISETP.NE.AND P1, PT, R2, RZ, PT ;  /* 0x000000ff0200720c */ /* 0x000fda0003f25270 */
[----:B------:R-:W-:Y:S05]  /*05c0*/  @P1 BRA `(.L_x_10) ;  /* 0x0000000000201947 */ /* 0x000fea0003800000 */
[----:B0-----:R-:W-:Y:S01]  /*05d0*/  MOV R0, 0x8 ;  /* 0x0000000800007802 */ /* 0x001fe20000000f00 */
[----:B------:R-:W0:Y:S01]  /*05e0*/  LDCU.64 UR4, c[0x4][0x10] ;  /* 0x01000200ff0477ac */ /* 0x000e220008000a00 */
[----:B------:R-:W-:Y:S02]  /*05f0*/  CS2R R6, SRZ ;  /* 0x0000000000067805 */ /* 0x000fe4000001ff00 */
[----:B------:R1:W2:Y:S01]  /*0600*/  LDC.64 R8, c[0x4][R0] ;  /* 0x0100000000087b82 */ /* 0x0002a20000000a00 */
[----:B0-----:R-:W-:Y:S02]  /*0610*/  IMAD.U32 R4, RZ, RZ, UR4 ;  /* 0x00000004ff047e24 */ /* 0x001fe4000f8e00ff */
[----:B-1----:R-:W-:-:S07]  /*0620*/  IMAD.U32 R5, RZ, RZ, UR5 ;  /* 0x00000005ff057e24 */ /* 0x002fce000f8e00ff */
[----:B------:R-:W-:-:S07]  /*0630*/  LEPC R20, `(.L_x_10) ;  /* 0x000000001014794e */ /* 0x000fce0000000000 */
[----:B--2---:R-:W-:Y:S05]  /*0640*/  CALL.ABS.NOINC R8 ;  /* 0x0000000008007343 */ /* 0x004fea0003c00000 */
.L_x_10:
[----:B------:R-:W-:Y:S05]  /*0650*/  WARPSYNC.ALL ;  /* 0x0000000000007948 */ /* 0x000fea0003800000 */
[----:B------:R-:W-:Y:S01]  /*0660*/  BAR.SYNC.DEFER_BLOCKING 0x0 ;  /* 0x0000000000007b1d */ /* 0x000fe20000010000 */
[----:B------:R-:W-:Y:S01]  /*0670*/  LEA R7, R2, UR38, 0x2 ;  /* 0x0000002602077c11 */ /* 0x000fe2000f8e10ff */
[----:B------:R-:W-:Y:S01]  /*0680*/  IMAD.MOV.U32 R6, RZ, RZ, R16 ;  /* 0x000000ffff067224 */ /* 0x000fe200078e0010 */
[----:B0-----:R-:W-:-:S03]  /*0690*/  MOV R3, 0x8 ;  /* 0x0000000800037802 */ /* 0x001fc60000000f00 */
[----:B------:R-:W-:Y:S02]  /*06a0*/  IMAD R9, R22, 0x4, R7 ;  /* 0x0000000416097824 */ /* 0x000fe400078e0207 */
[----:B------:R0:W1:Y:S01]  /*06b0*/  LDC.64 R10, c[0x4][R3] ;  /* 0x01000000030a7b82 */ /* 0x0000620000000a00 */
[----:B------:R-:W2:Y:S01]  /*06c0*/  LDCU.64 UR4, c[0x4][0x18] ;  /* 0x01000300ff0477ac */ /* 0x000ea20008000a00 */
[----:B------:R3:W-:Y:S01]  /*06d0*/  LDS R8, [R7] ;  /* 0x0000000007087984 */ /* 0x0007e20000000800 */
[----:B--2---:R-:W-:Y:S01]  /*06e0*/  MOV R4, UR4 ;  /* 0x0000000400047c02 */ /* 0x004fe20008000f00 */
[----:B------:R-:W-:Y:S02]  /*06f0*/  IMAD.U32 R5, RZ, RZ, UR5 ;  /* 0x00000005ff057e24 */ /* 0x000fe4000f8e00ff */
[----:B------:R-:W2:Y:S04]  /*0700*/  LDS R9, [R9] ;  /* 0x0000000009097984 */ /* 0x000ea80000000800 */
[----:B------:R-:W4:Y:S01]  /*0710*/  LDS.S8 R0, [R2+UR39] ;  /* 0x0000002702007984 */ /* 0x000f220008000200 */
[----:B---3--:R-:W-:-:S03]  /*0720*/  IMAD.MOV.U32 R7, RZ, RZ, R17 ;  /* 0x000000ffff077224 */ /* 0x008fc600078e0011 */
[----:B--2---:R0:W-:Y:S04]  /*0730*/  STL.64 [R1], R8 ;  /* 0x0000000801007387 */ /* 0x0041e80000100a00 */
[----:B-1--4-:R0:W-:Y:S02]  /*0740*/  STL [R1+0x8], R0 ;  /* 0x0000080001007387 */ /* 0x0121e40000100800 */
[----:B------:R-:W-:-:S07]  /*0750*/  LEPC R20, `(.L_x_11) ;  /* 0x000000001014794e */ /* 0x000fce0000000000 */
[----:B0-----:R-:W-:Y:S05]  /*0760*/  CALL.ABS.NOINC R10 ;  /* 0x000000000a007343 */ /* 0x001fea0003c00000 */
.L_x_11:
[----:B------:R-:W-:Y:S01]  /*0770*/  MOV R8, 0x8 ;  /* 0x0000000800087802 */ /* 0x000fe20000000f00 */
[----:B------:R-:W0:Y:S01]  /*0780*/  LDCU.64 UR4, c[0x4][0x20] ;  /* 0x01000400ff0477ac */ /* 0x000e220008000a00 */
[----:B------:R-:W-:-:S04]  /*0790*/  CS2R R6, SRZ ;  /* 0x0000000000067805 */ /* 0x000fc8000001ff00 */
[----:B------:R-:W1:Y:S01]  /*07a0*/  LDC.64 R8, c[0x4][R8] ;  /* 0x0100000008087b82 */ /* 0x000e620000000a00 */
[----:B0-----:R-:W-:Y:S02]  /*07b0*/  IMAD.U32 R4, RZ, RZ, UR4 ;  /* 0x00000004ff047e24 */ /* 0x001fe4000f8e00ff */
[----:B------:R-:W-:-:S07]  /*07c0*/  IMAD.U32 R5, RZ, RZ, UR5 ;  /* 0x00000005ff057e24 */ /* 0x000fce000f8e00ff */
[----:B------:R-:W-:-:S07]  /*07d0*/  LEPC R20, `(.L_x_9) ;  /* 0x000000001014794e */ /* 0x000fce0000000000 */
[----:B-1----:R-:W-:Y:S05]  /*07e0*/  CALL.ABS.NOINC R8 ;  /* 0x0000000008007343 */ /* 0x002fea0003c00000 */
.L_x_9:
[----:B------:R-:W-:Y:S05]  /*07f0*/  WARPSYNC.ALL ;  /* 0x0000000000007948 */ /* 0x000fea0003800000 */
[----:B------:R-:W-:Y:S01]  /*0800*/  BAR.SYNC.DEFER_BLOCKING 0x0 ;  /* 0x0000000000007b1d */ /* 0x000fe20000010000 */
[----:B------:R-:W-:Y:S01]  /*0810*/  ISETP.NE.AND P6, PT, R2, RZ, PT ;  /* 0x000000ff0200720c */ /* 0x000fe20003fc5270 */
[----:B------:R-:W-:Y:S01]  /*0820*/  IMAD.MOV.U32 R4, RZ, RZ, 0x1 ;  /* 0x00000001ff047424 */ /* 0x000fe200078e00ff */
[----:B0-----:R-:W-:-:S05]  /*0830*/  MOV R3, UR39 ;  /* 0x0000002700037c02 */ /* 0x001fca0008000f00 */
[----:B------:R-:W-:-:S06]  /*0840*/  IMAD R22, R22, -0x4, R3 ;  /* 0xfffffffc16167824 */ /* 0x000fcc00078e0203 */
[----:B------:R-:W0:Y:S04]  /*0850*/  @!P6 LDS R0, [R22] ;  /* 0x000000001600e984 */ /* 0x000e280000000800 */
[----:B0-----:R-:W-:Y:S01]  /*0860*/  @!P6 STS.U8 [R0+UR39], R4 ;  /* 0x000000040000e988 */ /* 0x001fe20008000027 */
[----:B------:R-:W-:Y:S06]  /*0870*/  BAR.SYNC.DEFER_BLOCKING 0x0 ;  /* 0x0000000000007b1d */ /* 0x000fec0000010000 */
[----:B------:R-:W0:Y:S02]  /*0880*/  LDS.U8 R3, [R2+UR39] ;  /* 0x0000002702037984 */ /* 0x000e240008000000 */
[----:B0-----:R-:W-:-:S13]  /*0890*/  ISETP.NE.AND P0, PT, R3, RZ, PT ;  /* 0x000000ff0300720c */ /* 0x001fda0003f05270 */
[----:B------:R-:W-:Y:S05]  /*08a0*/  @P0 BRA `(.L_x_12) ;  /* 0x0000000000400947 */ /* 0x000fea0003800000 */
[----:B------:R-:W0:Y:S01]  /*08b0*/  LDS R3, [R22] ;  /* 0x0000000016037984 */ /* 0x000e220000000800 */
[----:B------:R-:W1:Y:S01]  /*08c0*/  LDC.64 R4, c[0x0][0x380] ;  /* 0x0000e000ff047b82 */ /* 0x000e620000000a00 */
[----:B------:R-:W0:Y:S02]  /*08d0*/  LDCU UR4, c[0x0][0x388] ;  /* 0x00007100ff0477ac */ /* 0x000e240008000800 */
[----:B0-----:R-:W-:-:S04]  /*08e0*/  IMAD R7, R3, UR4, R2 ;  /* 0x0000000403077c24 */ /* 0x001fc8000f8e0202 */
[----:B-1----:R-:W-:-:S06]  /*08f0*/  IMAD.WIDE R4, R7, 0x4, R4 ;  /* 0x0000000407047825 */ /* 0x002fcc00078e0204 */
[----:B------:R-:W2:Y:S01]  /*0900*/  LDG.E R4, desc[UR36][R4.64] ;  /* 0x0000002404047981 */ /* 0x000ea2000c1e1900 */
[----:B------:R-:W-:Y:S01]  /*0910*/  MOV R0, 0x400 ;  /* 0x0000040000007802 */ /* 0x000fe20000000f00 */
[----:B------:R-:W-:Y:S05]  /*0920*/  WARPSYNC.ALL ;  /* 0x0000000000007948 */ /* 0x000fea0003800000 */
[----:B------:R-:W0:Y:S02]  /*0930*/  S2R R7, SR_CgaCtaId ;  /* 0x0000000000077919 */ /* 0x000e240000008800 */
[----:B0-----:R-:W-:-:S05]  /*0940*/  LEA R0, R7, R0, 0x18 ;  /* 0x0000000007007211 */ /* 0x001fca00078ec0ff */
[----:B------:R-:W-:Y:S02]  /*0950*/  IMAD R0, R3, 0x4, R0 ;  /* 0x0000000403007824 */ /* 0x000fe400078e0200 */
[----:B------:R-:W-:Y:S04]  /*0960*/  LDS R3, [R18] ;  /* 0x0000000012037984 */ /* 0x000fe80000000800 */
[----:B------:R-:W2:Y:S02]  /*0970*/  LDS R0, [R0] ;  /* 0x0000000000007984 */ /* 0x000ea40000000800 */
[----:B--2---:R-:W-:-:S05]  /*0980*/  VIADDMNMX R3, R0, R4, R3, PT ;  /* 0x0000000400037246 */ /* 0x004fca0003800103 */
[----:B------:R0:W-:Y:S01]  /*0990*/  STS [R18], R3 ;  /* 0x0000000312007388 */ /* 0x0001e20000000800 */
[----:B------:R-:W-:Y:S06]  /*09a0*/  BAR.SYNC.DEFER_BLOCKING 0x0 ;  /* 0x0000000000007b1d */ /* 0x000fec0000010000 */
.L_x_12:
[----:B------:R-:W-:Y:S05]  /*09b0*/  WARPSYNC.ALL ;  /* 0x0000000000007948 */ /* 0x000fea0003800000 */
[----:B------:R-:W-:Y:S06]  /*09c0*/  BAR.SYNC.DEFER_BLOCKING 0x0 ;  /* 0x0000000000007b1d */ /* 0x000fec0000010000 */
[----:B------:R-:W-:Y:S05]  /*09d0*/  BRA `(.L_x_13) ;  /* 0xfffffff400f87947 */ /* 0x000fea000383ffff */
.L_x_4:
[----:B------:R-:W0:Y:S01]  /*09e0*/  S2R R0, SR_TID.X ;  /* 0x0000000000007919 */ /* 0x000e220000002100 */
[----:B------:R-:W1:Y:S01]  /*09f0*/  S2UR UR6, SR_CgaCtaId ;  /* 0x00000000000679c3 */ /* 0x000e620000008800 */
[----:B------:R-:W0:Y:S01]  /*0a00*/  LDCU UR5, c[0x0][0x388] ;  /* 0x00007100ff0577ac */ /* 0x000e220008000800 */
[----:B------:R-:W-:Y:S01]  /*0a10*/  MOV R2, 0x0 ;  /* 0x0000000000027802 */ /* 0x000fe20000000f00 */
[----:B------:R-:W2:Y:S05]  /*0a20*/  LDS R18, [R18] ;  /* 0x0000000012127984 */ /* 0x000eaa0000000800 */
[----:B------:R-:W3:Y:S08]  /*0a30*/  LDC.64 R6, c[0x0][0x390] ;  /* 0x0000e400ff067b82 */ /* 0x000ef00000000a00 */
[----:B------:R-:W4:Y:S08]  /*0a40*/  S2UR UR4, SR_SWINHI ;  /* 0x00000000000479c3 */ /* 0x000f300000002f00 */
[----:B------:R1:W2:Y:S01]  /*0a50*/  LDC.64 R8, c[0x4][R2] ;  /* 0x0100000002087b82 */ /* 0x0002a20000000a00 */
[----:B0-----:R-:W-:Y:S01]  /*0a60*/  IMAD R19, R19, UR5, R0 ;  /* 0x0000000513137c24 */ /* 0x001fe2000f8e0200 */
[----:B------:R-:W-:-:S02]  /*0a70*/  UMOV UR5, 0x400 ;  /* 0x0000040000057882 */ /* 0x000fc40000000000 */
[----:B-1----:R-:W-:Y:S01]  /*0a80*/  ULEA UR5, UR6, UR5, 0x18 ;  /* 0x0000000506057291 */ /* 0x002fe2000f8ec0ff */
[----:B---3--:R-:W-:Y:S01]  /*0a90*/  IMAD.WIDE R6, R19, 0x4, R6 ;  /* 0x0000000413067825 */ /* 0x008fe200078e0206 */
[----:B------:R-:W-:-:S05]  /*0aa0*/  USHF.L.U32 UR6, UR40, 0x1, URZ ;  /* 0x0000000128067899 */ /* 0x000fca00080006ff */
[----:B------:R-:W-:Y:S01]  /*0ab0*/  UMOV UR38, UR5 ;  /* 0x0000000500267c82 */ /* 0x000fe20008000000 */
[----:B----4-:R-:W-:Y:S01]  /*0ac0*/  UMOV UR39, UR4 ;  /* 0x0000000400277c82 */ /* 0x010fe20008000000 */
[----:B--2---:R0:W-:Y:S01]  /*0ad0*/  STG.E desc[UR36][R6.64], R18 ;  /* 0x0000001206007986 */ /* 0x0041e2000c101924 */
[----:B------:R-:W-:-:S04]  /*0ae0*/  UIMAD.WIDE.U32 UR36, UR40, 0x4, UR38 ;  /* 0x00000004282478a5 */ /* 0x000fc8000f8e0026 */
[----:B------:R-:W-:-:S04]  /*0af0*/  ULEA UR5, UP0, UR6, UR36, 0x2 ;  /* 0x0000002406057291 */ /* 0x000fc8000f8010ff */
[----:B------:R-:W-:Y:S02]  /*0b00*/  ULEA.HI.X UR4, UR6, UR37, URZ, 0x2, UP0 ;  /* 0x0000002506047291 */ /* 0x000fe400080f14ff */
[----:B------:R-:W-:-:S04]  /*0b10*/  IMAD.U32 R4, RZ, RZ, UR5 ;  /* 0x00000005ff047e24 */ /* 0x000fc8000f8e00ff */
[----:B0-----:R-:W-:-:S07]  /*0b20*/  IMAD.U32 R5, RZ, RZ, UR4 ;  /* 0x00000004ff057e24 */ /* 0x001fce000f8e00ff */
[----:B------:R-:W-:-:S07]  /*0b30*/  LEPC R20, `(.L_x_14) ;  /* 0x000000001014794e */ /* 0x000fce0000000000 */
[----:B------:R-:W-:Y:S05]  /*0b40*/  CALL.ABS.NOINC R8 ;  /* 0x0000000008007343 */ /* 0x000fea0003c00000 */
.L_x_14:
[----:B------:R0:W1:Y:S01]  /*0b50*/  LDC.64 R6, c[0x4][R2] ;  /* 0x0100000002067b82 */ /* 0x0000620000000a00 */
[----:B------:R-:W-:Y:S01]  /*0b60*/  IMAD.U32 R9, RZ, RZ, UR39 ;  /* 0x00000027ff097e24 */ /* 0x000fe2000f8e00ff */
[----:B------:R-:W-:Y:S01]  /*0b70*/  MOV R5, UR39 ;  /* 0x0000002700057c02 */ /* 0x000fe20008000f00 */
[----:B------:R-:W-:Y:S02]  /*0b80*/  IMAD.U32 R4, RZ, RZ, UR38 ;  /* 0x00000026ff047e24 */ /* 0x000fe4000f8e00ff */
[----:B------:R-:W-:Y:S02]  /*0b90*/  IMAD.U32 R8, RZ, RZ, UR38 ;  /* 0x00000026ff087e24 */ /* 0x000fe4000f8e00ff */
[----:B------:R-:W-:-:S07]  /*0ba0*/  IMAD.MOV.U32 R5, RZ, RZ, R9 ;  /* 0x000000ffff057224 */ /* 0x000fce00078e0009 */
[----:B------:R-:W-:-:S07]  /*0bb0*/  LEPC R20, `(.L_x_15) ;  /* 0x000000001014794e */ /* 0x000fce0000000000 */
[----:B01----:R-:W-:Y:S05]  /*0bc0*/  CALL.ABS.NOINC R6 ;  /* 0x0000000006007343 */ /* 0x003fea0003c00000 */
.L_x_15:
[----:B------:R-:W0:Y:S01]  /*0bd0*/  LDC.64 R2, c[0x4][R2] ;  /* 0x0100000002027b82 */ /* 0x000e220000000a00 */
[----:B------:R-:W-:Y:S01]  /*0be0*/  IMAD.U32 R7, RZ, RZ, UR37 ;  /* 0x00000025ff077e24 */ /* 0x000fe2000f8e00ff */
[----:B------:R-:W-:Y:S01]  /*0bf0*/  MOV R5, UR37 ;  /* 0x0000002500057c02 */ /* 0x000fe20008000f00 */
[----:B------:R-:W-:Y:S02]  /*0c00*/  IMAD.U32 R4, RZ, RZ, UR36 ;  /* 0x00000024ff047e24 */ /* 0x000fe4000f8e00ff */
[----:B------:R-:W-:Y:S02]  /*0c10*/  IMAD.U32 R6, RZ, RZ, UR36 ;  /* 0x00000024ff067e24 */ /* 0x000fe4000f8e00ff */
[----:B------:R-:W-:-:S07]  /*0c20*/  IMAD.MOV.U32 R5, RZ, RZ, R7 ;  /* 0x000000ffff057224 */ /* 0x000fce00078e0007 */
[----:B------:R-:W-:-:S07]  /*0c30*/  LEPC R20, `(.L_x_16) ;  /* 0x000000001014794e */ /* 0x000fce0000000000 */
[----:B0-----:R-:W-:Y:S05]  /*0c40*/  CALL.ABS.NOINC R2 ;  /* 0x0000000002007343 */ /* 0x001fea0003c00000 */
.L_x_16:
[----:B------:R-:W-:Y:S05]  /*0c50*/  EXIT ;  /* 0x000000000000794d */ /* 0x000fea0003800000 */
.L_x_17:
[----:B------:R-:W-:-:S00]  /*0c60*/  BRA `(.L_x_17) ;  /* 0xfffffffc00fc7947 */ /* 0x000fc0000383ffff */
[----:B------:R-:W-:-:S00]  /*0c70*/  NOP ;  /* 0x0000000000007918 */ /* 0x000fc00000000000 */
        /* <DEDUP_REMOVED lines=8> */
.L_x_66:


//--------------------- .text._Z21shortestPathsParallelPiiS_ --------------------------
	.section	.text._Z21shortestPathsParallelPiiS_,"ax",@progbits
	.align	128
        .global         _Z21shortestPathsParallelPiiS_
        .type           _Z21shortestPathsParallelPiiS_,@function
        .size           _Z21shortestPathsParallelPiiS_,(.L_x_67 - _Z21shortestPathsParallelPiiS_)
        .other          _Z21shortestPathsParallelPiiS_,@"STO_CUDA_ENTRY STV_DEFAULT"
_Z21shortestPathsParallelPiiS_:
.text._Z21shortestPathsParallelPiiS_:
[----:B------:R-:W0:Y:S08]  /*0000*/  LDC R1, c[0x0][0x37c] ;  /* 0x0000df00ff017b82 */ /* 0x000e300000000800 */
[----:B------:R-:W1:Y:S01]  /*0010*/  LDC R16, c[0x0][0x388] ;  /* 0x0000e200ff107b82 */ /* 0x000e620000000800 */
[----:B------:R-:W-:Y:S01]  /*0020*/  MOV R0, 0x28 ;  /* 0x0000002800007802 */ /* 0x000fe20000000f00 */
[----:B------:R-:W2:Y:S06]  /*0030*/  LDCU UR4, c[0x0][0x388] ;  /* 0x00007100ff0477ac */ /* 0x000eac0008000800 */
[----:B------:R3:W4:Y:S01]  /*0040*/  LDC.64 R2, c[0x4][R0] ;  /* 0x0100000000027b82 */ /* 0x0007220000000a00 */
[----:B--2---:R-:W-:Y:S01]  /*0050*/  IMAD.U32 R4, RZ, RZ, UR4 ;  /* 0x00000004ff047e24 */ /* 0x004fe2000f8e00ff */
[----:B-1----:R-:W-:-:S05]  /*0060*/  SHF.R.S32.HI R16, RZ, 0x1f, R16 ;  /* 0x0000001fff107819 */ /* 0x002fca0000011410 */
[----:B0--3--:R-:W-:-:S07]  /*0070*/  IMAD.MOV.U32 R5, RZ, RZ, R16 ;  /* 0x000000ffff057224 */ /* 0x009fce00078e0010 */
[----:B------:R-:W-:-:S07]  /*0080*/  LEPC R20, `(.L_x_18) ;  /* 0x000000001014794e */ /* 0x000fce0000000000 */
[----:B----4-:R-:W-:Y:S05]  /*0090*/  CALL.ABS.NOINC R2 ;  /* 0x0000000002007343 */ /* 0x010fea0003c00000 */
.L_x_18:
[----:B------:R-:W0:Y:S01]  /*00a0*/  LDC R17, c[0x0][0x388] ;  /* 0x0000e200ff117b82 */ /* 0x000e220000000800 */
[----:B------:R-:W1:Y:S01]  /*00b0*/  S2R R23, SR_TID.X ;  /* 0x0000000000177919 */ /* 0x000e620000002100 */
[----:B------:R-:W-:Y:S02]  /*00c0*/  IMAD.MOV.U32 R22, RZ, RZ, R4 ;  /* 0x000000ffff167224 */ /* 0x000fe400078e0004 */
[----:B------:R-:W-:-:S04]  /*00d0*/  IMAD.MOV.U32 R2, RZ, RZ, R5 ;  /* 0x000000ffff027224 */ /* 0x000fc800078e0005 */
[----:B------:R-:W2:Y:S01]  /*00e0*/  LDC.64 R18, c[0x0][0x358] ;  /* 0x0000d600ff127b82 */ /* 0x000ea20000000a00 */
[----:B0-----:R-:W-:-:S04]  /*00f0*/  ISETP.GE.AND P0, PT, R17, 0x1, PT ;  /* 0x000000011100780c */ /* 0x001fc80003f06270 */
[----:B------:R-:W-:-:S09]  /*0100*/  P2R R0, PR, RZ, 0x1 ;  /* 0x00000001ff007803 */ /* 0x000fd20000000000 */
[----:B-12---:R-:W-:Y:S05]  /*0110*/  @!P0 BRA `(.L_x_19) ;  /* 0x0000000800008947 */ /* 0x006fea0003800000 */
[C---:B------:R-:W-:Y:S01]  /*0120*/  VIADD R0, R17.reuse, 0xffffffff ;  /* 0xffffffff11007836 */ /* 0x040fe20000000000 */
[----:B------:R-:W-:Y:S01]  /*0130*/  LOP3.LUT R6, R17, 0xf, RZ, 0xc0, !PT ;  /* 0x0000000f11067812 */ /* 0x000fe200078ec0ff */
[----:B------:R-:W-:-:S03]  /*0140*/  IMAD.MOV.U32 R3, RZ, RZ, RZ ;  /* 0x000000ffff037224 */ /* 0x000fc600078e00ff */
[----:B------:R-:W-:Y:S02]  /*0150*/  ISETP.GE.U32.AND P0, PT, R0, 0xf, PT ;  /* 0x0000000f0000780c */ /* 0x000fe40003f06070 */
[----:B------:R-:W-:-:S11]  /*0160*/  ISETP.NE.AND P1, PT, R6, RZ, PT ;  /* 0x000000ff0600720c */ /* 0x000fd60003f25270 */
[----:B------:R-:W-:Y:S05]  /*0170*/  @!P0 BRA `(.L_x_20) ;  /* 0x0000000000e48947 */ /* 0x000fea0003800000 */
[----:B------:R-:W-:Y:S01]  /*0180*/  BSSY.RECONVERGENT B0, `(.L_x_20) ;  /* 0x0000038000007945 */ /* 0x000fe20003800200 */
[----:B------:R-:W-:Y:S01]  /*0190*/  LOP3.LUT R3, R17, 0x7ffffff0, RZ, 0xc0, !PT ;  /* 0x7ffffff011037812 */ /* 0x000fe200078ec0ff */
[----:B------:R-:W-:-:S07]  /*01a0*/  IMAD.MOV.U32 R0, RZ, RZ, RZ ;  /* 0x000000ffff007224 */ /* 0x000fce00078e00ff */
.L_x_21:
[C---:B0-----:R-:W-:Y:S01]  /*01b0*/  IADD3 R4, P0, PT, R0.reuse, R22, RZ ;  /* 0x0000001600047210 */ /* 0x041fe20007f1e0ff */
[----:B------:R-:W-:Y:S01]  /*01c0*/  VIADD R0, R0, 0x10 ;  /* 0x0000001000007836 */ /* 0x000fe20000000000 */
[C---:B------:R-:W-:Y:S02]  /*01d0*/  R2UR UR4, R18.reuse ;  /* 0x00000000120472ca */ /* 0x040fe400000e0000 */
[C---:B------:R-:W-:Y:S01]  /*01e0*/  R2UR UR5, R19.reuse ;  /* 0x00000000130572ca */ /* 0x040fe200000e0000 */
[----:B------:R-:W-:Y:S01]  /*01f0*/  IMAD.X R5, RZ, RZ, R2, P0 ;  /* 0x000000ffff057224 */ /* 0x000fe200000e0602 */
[C---:B------:R-:W-:Y:S02]  /*0200*/  R2UR UR6, R18.reuse ;  /* 0x00000000120672ca */ /* 0x040fe400000e0000 */
[----:B------:R-:W-:Y:S02]  /*0210*/  R2UR UR7, R19 ;  /* 0x00000000130772ca */ /* 0x000fe400000e0000 */
[----:B------:R-:W-:-:S02]  /*0220*/  R2UR UR8, R18 ;  /* 0x00000000120872ca */ /* 0x000fc400000e0000 */
[C---:B------:R-:W-:Y:S02]  /*0230*/  R2UR UR9, R19.reuse ;  /* 0x00000000130972ca */ /* 0x040fe400000e0000 */
[C---:B------:R-:W-:Y:S02]  /*0240*/  R2UR UR10, R18.reuse ;  /* 0x00000000120a72ca */ /* 0x040fe400000e0000 */
[C---:B------:R-:W-:Y:S01]  /*0250*/  R2UR UR11, R19.reuse ;  /* 0x00000000130b72ca */ /* 0x040fe200000e0000 */
[----:B------:R0:W-:Y:S01]  /*0260*/  ST.E.U8 desc[UR4][R4.64], RZ ;  /* 0x000000ff04007985 */ /* 0x0001e2000c101104 */
[C---:B------:R-:W-:Y:S02]  /*0270*/  R2UR UR12, R18.reuse ;  /* 0x00000000120c72ca */ /* 0x040fe400000e0000 */
[----:B------:R-:W-:Y:S01]  /*0280*/  R2UR UR13, R19 ;  /* 0x00000000130d72ca */ /* 0x000fe200000e0000 */
[----:B------:R0:W-:Y:S01]  /*0290*/  ST.E.U8 desc[UR6][R4.64+0x1], RZ ;  /* 0x000001ff04007985 */ /* 0x0001e2000c101106 */
[----:B------:R-:W-:-:S02]  /*02a0*/  R2UR UR14, R18 ;  /* 0x00000000120e72ca */ /* 0x000fc400000e0000 */
[C---:B------:R-:W-:Y:S01]  /*02b0*/  R2UR UR15, R19.reuse ;  /* 0x00000000130f72ca */ /* 0x040fe200000e0000 */
[----:B------:R0:W-:Y:S01]  /*02c0*/  ST.E.U8 desc[UR8][R4.64+0x2], RZ ;  /* 0x000002ff04007985 */ /* 0x0001e2000c101108 */
        /* <DEDUP_REMOVED lines=27> */
[----:B------:R-:W-:Y:S02]  /*0480*/  R2UR UR34, R18 ;  /* 0x00000000122272ca */ /* 0x000fe400000e0000 */
[----:B------:R-:W-:Y:S01]  /*0490*/  R2UR UR35, R19 ;  /* 0x00000000132372ca */ /* 0x000fe200000e0000 */
[----:B------:R0:W-:Y:S01]  /*04a0*/  ST.E.U8 desc[UR28][R4.64+0xc], RZ ;  /* 0x00000cff04007985 */ /* 0x0001e2000c10111c */
[----:B------:R-:W-:-:S03]  /*04b0*/  ISETP.NE.AND P0, PT, R0, R3, PT ;  /* 0x000000030000720c */ /* 0x000fc60003f05270 */
[----:B------:R0:W-:Y:S04]  /*04c0*/  ST.E.U8 desc[UR30][R4.64+0xd], RZ ;  /* 0x00000dff04007985 */ /* 0x0001e8000c10111e */
[----:B------:R0:W-:Y:S04]  /*04d0*/  ST.E.U8 desc[UR32][R4.64+0xe], RZ ;  /* 0x00000eff04007985 */ /* 0x0001e8000c101120 */
[----:B------:R0:W-:Y:S02]  /*04e0*/  ST.E.U8 desc[UR34][R4.64+0xf], RZ ;  /* 0x00000fff04007985 */ /* 0x0001e4000c101122 */
[----:B------:R-:W-:Y:S05]  /*04f0*/  @P0 BRA `(.L_x_21) ;  /* 0xfffffffc002c0947 */ /* 0x000fea000383ffff */
[----:B------:R-:W-:Y:S05]  /*0500*/  BSYNC.RECONVERGENT B0 ;  /* 0x0000000000007941 */ /* 0x000fea0003800200 */
.L_x_20:
[----:B------:R-:W-:Y:S04]  /*0510*/  BSSY.RECONVERGENT B0, `(.L_x_19) ;  /* 0x0000040000007945 */ /* 0x000fe80003800200 */
[----:B------:R-:W-:Y:S05]  /*0520*/  @!P1 BRA `(.L_x_22) ;  /* 0x0000000000f89947 */ /* 0x000fea0003800000 */
[----:B------:R-:W-:Y:S02]  /*0530*/  ISETP.GE.U32.AND P0, PT, R6, 0x8, PT ;  /* 0x000000080600780c */ /* 0x000fe40003f06070 */
[----:B------:R-:W-:-:S04]  /*0540*/  LOP3.LUT R7, R17, 0x7, RZ, 0xc0, !PT ;  /* 0x0000000711077812 */ /* 0x000fc800078ec0ff */
[----:B------:R-:W-:-:S07]  /*0550*/  ISETP.NE.AND P1, PT, R7, RZ, PT ;  /* 0x000000ff0700720c */ /* 0x000fce0003f25270 */
[----:B------:R-:W-:Y:S06]  /*0560*/  @!P0 BRA `(.L_x_23) ;  /* 0x00000000006c8947 */ /* 0x000fec0003800000 */
[C---:B------:R-:W-:Y:S02]  /*0570*/  R2UR UR4, R18.reuse ;  /* 0x00000000120472ca */ /* 0x040fe400000e0000 */
[C---:B------:R-:W-:Y:S02]  /*0580*/  R2UR UR5, R19.reuse ;  /* 0x00000000130572ca */ /* 0x040fe400000e0000 */
[C---:B------:R-:W-:Y:S02]  /*0590*/  R2UR UR6, R18.reuse ;  /* 0x00000000120672ca */ /* 0x040fe400000e0000 */
[C---:B------:R-:W-:Y:S02]  /*05a0*/  R2UR UR7, R19.reuse ;  /* 0x00000000130772ca */ /* 0x040fe400000e0000 */
[----:B------:R-:W-:Y:S02]  /*05b0*/  R2UR UR8, R18 ;  /* 0x00000000120872ca */ /* 0x000fe400000e0000 */
[----:B------:R-:W-:-:S02]  /*05c0*/  R2UR UR9, R19 ;  /* 0x00000000130972ca */ /* 0x000fc400000e0000 */
        /* <DEDUP_REMOVED lines=8> */
[----:B------:R-:W-:Y:S02]  /*0650*/  R2UR UR18, R18 ;  /* 0x00000000121272ca */ /* 0x000fe400000e0000 */
[----:B------:R-:W-:Y:S02]  /*0660*/  R2UR UR19, R19 ;  /* 0x00000000131372ca */ /* 0x000fe400000e0000 */
[C---:B0-----:R-:W-:Y:S01]  /*0670*/  IADD3 R4, P0, PT, R3.reuse, R22, RZ ;  /* 0x0000001603047210 */ /* 0x041fe20007f1e0ff */
[----:B------:R-:W-:-:S04]  /*0680*/  VIADD R3, R3, 0x8 ;  /* 0x0000000803037836 */ /* 0x000fc80000000000 */
[----:B------:R-:W-:-:S05]  /*0690*/  IMAD.X R5, RZ, RZ, R2, P0 ;  /* 0x000000ffff057224 */ /* 0x000fca00000e0602 */
[----:B------:R1:W-:Y:S04]  /*06a0*/  ST.E.U8 desc[UR4][R4.64], RZ ;  /* 0x000000ff04007985 */ /* 0x0003e8000c101104 */
[----:B------:R1:W-:Y:S04]  /*06b0*/  ST.E.U8 desc[UR6][R4.64+0x1], RZ ;  /* 0x000001ff04007985 */ /* 0x0003e8000c101106 */
[----:B------:R1:W-:Y:S04]  /*06c0*/  ST.E.U8 desc[UR8][R4.64+0x2], RZ ;  /* 0x000002ff04007985 */ /* 0x0003e8000c101108 */
[----:B------:R1:W-:Y:S04]  /*06d0*/  ST.E.U8 desc[UR10][R4.64+0x3], RZ ;  /* 0x000003ff04007985 */ /* 0x0003e8000c10110a */
[----:B------:R1:W-:Y:S04]  /*06e0*/  ST.E.U8 desc[UR12][R4.64+0x4], RZ ;  /* 0x000004ff04007985 */ /* 0x0003e8000c10110c */
[----:B------:R1:W-:Y:S04]  /*06f0*/  ST.E.U8 desc[UR14][R4.64+0x5], RZ ;  /* 0x000005ff04007985 */ /* 0x0003e8000c10110e */
[----:B------:R1:W-:Y:S04]  /*0700*/  ST.E.U8 desc[UR16][R4.64+0x6], RZ ;  /* 0x000006ff04007985 */ /* 0x0003e8000c101110 */
[----:B------:R1:W-:Y:S02]  /*0710*/  ST.E.U8 desc[UR18][R4.64+0x7], RZ ;  /* 0x000007ff04007985 */ /* 0x0003e4000c101112 */
.L_x_23:
        /* <DEDUP_REMOVED lines=11> */
[----:B------:R-:W-:Y:S02]  /*07d0*/  R2UR UR10, R18 ;  /* 0x00000000120a72ca */ /* 0x000fe400000e0000 */
[----:B------:R-:W-:Y:S02]  /*07e0*/  R2UR UR11, R19 ;  /* 0x00000000130b72ca */ /* 0x000fe400000e0000 */
[C---:B01----:R-:W-:Y:S01]  /*07f0*/  IADD3 R4, P0, PT, R3.reuse, R22, RZ ;  /* 0x0000001603047210 */ /* 0x043fe20007f1e0ff */
[----:B------:R-:W-:-:S04]  /*0800*/  VIADD R3, R3, 0x4 ;  /* 0x0000000403037836 */ /* 0x000fc80000000000 */
[----:B------:R-:W-:-:S05]  /*0810*/  IMAD.X R5, RZ, RZ, R2, P0 ;  /* 0x000000ffff057224 */ /* 0x000fca00000e0602 */
[----:B------:R2:W-:Y:S04]  /*0820*/  ST.E.U8 desc[UR4][R4.64], RZ ;  /* 0x000000ff04007985 */ /* 0x0005e8000c101104 */
[----:B------:R2:W-:Y:S04]  /*0830*/  ST.E.U8 desc[UR6][R4.64+0x1], RZ ;  /* 0x000001ff04007985 */ /* 0x0005e8000c101106 */
[----:B------:R2:W-:Y:S04]  /*0840*/  ST.E.U8 desc[UR8][R4.64+0x2], RZ ;  /* 0x000002ff04007985 */ /* 0x0005e8000c101108 */
[----:B------:R2:W-:Y:S02]  /*0850*/  ST.E.U8 desc[UR10][R4.64+0x3], RZ ;  /* 0x000003ff04007985 */ /* 0x0005e4000c10110a */
.L_x_24:
[----:B------:R-:W-:Y:S05]  /*0860*/  @!P1 BRA `(.L_x_22) ;  /* 0x0000000000289947 */ /* 0x000fea0003800000 */
[----:B------:R-:W-:-:S07]  /*0870*/  IMAD.MOV.U32 R7, RZ, RZ, RZ ;  /* 0x000000ffff077224 */ /* 0x000fce00078e00ff */
.L_x_25:
[----:B0123--:R-:W-:Y:S01]  /*0880*/  IADD3 R4, P0, PT, R3, R22, RZ ;  /* 0x0000001603047210 */ /* 0x00ffe20007f1e0ff */
[----:B------:R-:W-:Y:S01]  /*0890*/  VIADD R7, R7, 0x1 ;  /* 0x0000000107077836 */ /* 0x000fe20000000000 */
[----:B------:R-:W-:Y:S01]  /*08a0*/  R2UR UR4, R18 ;  /* 0x00000000120472ca */ /* 0x000fe200000e0000 */
[----:B------:R-:W-:Y:S01]  /*08b0*/  VIADD R3, R3, 0x1 ;  /* 0x0000000103037836 */ /* 0x000fe20000000000 */
[----:B------:R-:W-:Y:S01]  /*08c0*/  R2UR UR5, R19 ;  /* 0x00000000130572ca */ /* 0x000fe200000e0000 */
[----:B------:R-:W-:Y:S01]  /*08d0*/  IMAD.X R5, RZ, RZ, R2, P0 ;  /* 0x000000ffff057224 */ /* 0x000fe200000e0602 */
[----:B------:R-:W-:-:S11]  /*08e0*/  ISETP.NE.AND P0, PT, R7, R0, PT ;  /* 0x000000000700720c */ /* 0x000fd60003f05270 */
[----:B------:R3:W-:Y:S02]  /*08f0*/  ST.E.U8 desc[UR4][R4.64], RZ ;  /* 0x000000ff04007985 */ /* 0x0007e4000c101104 */
[----:B------:R-:W-:Y:S05]  /*0900*/  @P0 BRA `(.L_x_25) ;  /* 0xfffffffc00dc0947 */ /* 0x000fea000383ffff */
.L_x_22:
[----:B------:R-:W-:Y:S05]  /*0910*/  BSYNC.RECONVERGENT B0 ;  /* 0x0000000000007941 */ /* 0x000fea0003800200 */
.L_x_19:
[----:B------:R-:W-:Y:S01]  /*0920*/  R2UR UR4, R18 ;  /* 0x00000000120472ca */ /* 0x000fe200000e0000 */
[----:B------:R-:W-:Y:S01]  /*0930*/  IMAD.MOV.U32 R3, RZ, RZ, 0x1 ;  /* 0x00000001ff037424 */ /* 0x000fe200078e00ff */
[----:B------:R-:W-:Y:S01]  /*0940*/  R2UR UR5, R19 ;  /* 0x00000000130572ca */ /* 0x000fe200000e0000 */
[----:B0123--:R-:W-:Y:S01]  /*0950*/  IMAD.SHL.U32 R4, R17, 0x4, RZ ;  /* 0x0000000411047824 */ /* 0x00ffe200078e00ff */
[----:B------:R-:W-:Y:S02]  /*0960*/  IADD3 R6, P0, PT, R23, R22, RZ ;  /* 0x0000001617067210 */ /* 0x000fe40007f1e0ff */
[----:B------:R-:W-:Y:S02]  /*0970*/  MOV R0, 0x28 ;  /* 0x0000002800007802 */ /* 0x000fe40000000f00 */
[----:B------:R-:W-:Y:S01]  /*0980*/  SHF.L.U64.HI R5, R17, 0x2, R16 ;  /* 0x0000000211057819 */ /* 0x000fe20000010210 */
[----:B------:R-:W-:Y:S01]  /*0990*/  IMAD.X R7, RZ, RZ, R2, P0 ;  /* 0x000000ffff077224 */ /* 0x000fe200000e0602 */
[----:B------:R0:W1:Y:S05]  /*09a0*/  LDC.64 R8, c[0x4][R0] ;  /* 0x0100000000087b82 */ /* 0x00006a0000000a00 */
[----:B------:R0:W-:Y:S02]  /*09b0*/  ST.E.U8 desc[UR4][R6.64], R3 ;  /* 0x0000000306007985 */ /* 0x0001e4000c101104 */
[----:B------:R-:W-:-:S07]  /*09c0*/  LEPC R20, `(.L_x_26) ;  /* 0x000000001014794e */ /* 0x000fce0000000000 */
[----:B01----:R-:W-:Y:S05]  /*09d0*/  CALL.ABS.NOINC R8 ;  /* 0x0000000008007343 */ /* 0x003fea0003c00000 */
.L_x_26:
[----:B------:R-:W-:Y:S01]  /*09e0*/  ISETP.GE.AND P6, PT, R17, 0x1, PT ;  /* 0x000000011100780c */ /* 0x000fe20003fc6270 */
[----:B------:R-:W-:Y:S02]  /*09f0*/  IMAD.MOV.U32 R16, RZ, RZ, R4 ;  /* 0x000000ffff107224 */ /* 0x000fe400078e0004 */
[----:B------:R-:W-:-:S10]  /*0a00*/  IMAD.MOV.U32 R17, RZ, RZ, R5 ;  /* 0x000000ffff117224 */ /* 0x000fd400078e0005 */
[----:B------:R-:W-:Y:S05]  /*0a10*/  @!P6 BRA `(.L_x_27) ;  /* 0x0000002c0090e947 */ /* 0x000fea0003800000 */
[----:B------:R-:W0:Y:S01]  /*0a20*/  LDC R6, c[0x0][0x388] ;  /* 0x0000e200ff067b82 */ /* 0x000e220000000800 */
[----:B------:R-:W-:Y:S02]  /*0a30*/  IMAD.MOV.U32 R5, RZ, RZ, RZ ;  /* 0x000000ffff057224 */ /* 0x000fe400078e00ff */
[C---:B0-----:R-:W-:Y:S01]  /*0a40*/  VIADD R0, R6.reuse, 0xffffffff ;  /* 0xffffffff06007836 */ /* 0x041fe20000000000 */
[----:B------:R-:W-:Y:S01]  /*0a50*/  LOP3.LUT R3, R6, 0xf, RZ, 0xc0, !PT ;  /* 0x0000000f06037812 */ /* 0x000fe200078ec0ff */
[----:B------:R-:W-:-:S03]  /*0a60*/  IMAD R4, R23, R6, RZ ;  /* 0x0000000617047224 */ /* 0x000fc600078e02ff */
[----:B------:R-:W-:Y:S02]  /*0a70*/  ISETP.GE.U32.AND P0, PT, R0, 0xf, PT ;  /* 0x0000000f0000780c */ /* 0x000fe40003f06070 */
[----:B------:R-:W-:-:S11]  /*0a80*/  ISETP.NE.AND P1, PT, R3, RZ, PT ;  /* 0x000000ff0300720c */ /* 0x000fd60003f25270 */
[----:B------:R-:W-:Y:S05]  /*0a90*/  @!P0 BRA `(.L_x_28) ;  /* 0x0000000000bc8947 */ /* 0x000fea0003800000 */
[----:B------:R-:W-:Y:S01]  /*0aa0*/  BSSY.RECONVERGENT B0, `(.L_x_28) ;  /* 0x000002e000007945 */ /* 0x000fe20003800200 */
[----:B------:R-:W-:Y:S01]  /*0ab0*/  LOP3.LUT R5, R6, 0x7ffffff0, RZ, 0xc0, !PT ;  /* 0x7ffffff006057812 */ /* 0x000fe200078ec0ff */
[----:B------:R-:W-:-:S07]  /*0ac0*/  IMAD.MOV.U32 R7, RZ, RZ, RZ ;  /* 0x000000ffff077224 */ /* 0x000fce00078e00ff */
.L_x_29:
[----:B0-----:R-:W0:Y:S01]  /*0ad0*/  LDC.64 R10, c[0x0][0x380] ;  /* 0x0000e000ff0a7b82 */ /* 0x001e220000000a00 */
[----:B------:R-:W-:Y:S01]  /*0ae0*/  R2UR UR4, R18 ;  /* 0x00000000120472ca */ /* 0x000fe200000e0000 */
[----:B------:R-:W-:Y:S01]  /*0af0*/  IMAD.IADD R9, R4, 0x1, R7 ;  /* 0x0000000104097824 */ /* 0x000fe200078e0207 */
[----:B------:R-:W-:-:S03]  /*0b00*/  R2UR UR5, R19 ;  /* 0x00000000130572ca */ /* 0x000fc600000e0000 */
[----:B0-----:R-:W-:-:S10]  /*0b10*/  IMAD.WIDE.U32 R10, R9, 0x4, R10 ;  /* 0x00000004090a7825 */ /* 0x001fd400078e000a */
[----:B------:R-:W2:Y:S01]  /*0b20*/  LDG.E R13, desc[UR4][R10.64] ;  /* 0x000000040a0d7981 */ /* 0x000ea2000c1e1900 */
[----:B------:R-:W-:Y:S01]  /*0b30*/  R2UR UR6, R18 ;  /* 0x00000000120672ca */ /* 0x000fe200000e0000 */
[----:B------:R-:W-:Y:S01]  /*0b40*/  IMAD.WIDE.U32 R8, R7, 0x4, R16 ;  /* 0x0000000407087825 */ /* 0x000fe200078e0010 */
[----:B------:R-:W-:-:S04]  /*0b50*/  R2UR UR7, R19 ;  /* 0x00000000130772ca */ /* 0x000fc800000e0000 */
[----:B--2---:R0:W-:Y:S09]  /*0b60*/  ST.E desc[UR4][R8.64], R13 ;  /* 0x0000000d08007985 */ /* 0x0041f2000c101904 */
[----:B------:R-:W2:Y:S04]  /*0b70*/  LDG.E R15, desc[UR6][R10.64+0x4] ;  /* 0x000004060a0f7981 */ /* 0x000ea8000c1e1900 */
[----:B--2---:R1:W-:Y:S04]  /*0b80*/  ST.E desc[UR4][R8.64+0x4], R15 ;  /* 0x0000040f08007985 */ /* 0x0043e8000c101904 */
[----:B------:R-:W2:Y:S04]  /*0b90*/  LDG.E R21, desc[UR6][R10.64+0x8] ;  /* 0x000008060a157981 */ /* 0x000ea8000c1e1900 */
[----:B--2---:R2:W-:Y:S04]  /*0ba0*/  ST.E desc[UR4][R8.64+0x8], R21 ;  /* 0x0000081508007985 */ /* 0x0045e8000c101904 */
[----:B------:R-:W3:Y:S04]  /*0bb0*/  LDG.E R25, desc[UR6][R10.64+0xc] ;  /* 0x00000c060a197981 */ /* 0x000ee8000c1e1900 */
[----:B---3--:R3:W-:Y:S04]  /*0bc0*/  ST.E desc[UR4][R8.64+0xc], R25 ;  /* 0x00000c1908007985 */ /* 0x0087e8000c101904 */
[----:B0-----:R-:W4:Y:S04]  /*0bd0*/  LDG.E R13, desc[UR6][R10.64+0x10] ;  /* 0x000010060a0d7981 */ /* 0x001f28000c1e1900 */
[----:B----4-:R0:W-:Y:S04]  /*0be0*/  ST.E desc[UR4][R8.64+0x10], R13 ;  /* 0x0000100d08007985 */ /* 0x0101e8000c101904 */
[----:B-1----:R-:W4:Y:S04]  /*0bf0*/  LDG.E R15, desc[UR6][R10.64+0x14] ;  /* 0x000014060a0f7981 */ /* 0x002f28000c1e1900 */
[----:B----4-:R1:W-:Y:S04]  /*0c00*/  ST.E desc[UR4][R8.64+0x14], R15 ;  /* 0x0000140f08007985 */ /* 0x0103e8000c101904 */
[----:B--2---:R-:W2:Y:S04]  /*0c10*/  LDG.E R21, desc[UR6][R10.64+0x18] ;  /* 0x000018060a157981 */ /* 0x004ea8000c1e1900 */
[----:B--2---:R2:W-:Y:S04]  /*0c20*/  ST.E desc[UR4][R8.64+0x18], R21 ;  /* 0x0000181508007985 */ /* 0x0045e8000c101904 */
[----:B---3--:R-:W3:Y:S04]  /*0c30*/  LDG.E R25, desc[UR6][R10.64+0x1c] ;  /* 0x00001c060a197981 */ /* 0x008ee8000c1e1900 */
        /* <DEDUP_REMOVED lines=13> */
[----:B--2---:R-:W2:Y:S01]  /*0d10*/  LDG.E R21, desc[UR6][R10.64+0x38] ;  /* 0x000038060a157981 */ /* 0x004ea2000c1e1900 */
[----:B------:R-:W-:-:S05]  /*0d20*/  VIADD R7, R7, 0x10 ;  /* 0x0000001007077836 */ /* 0x000fca0000000000 */
[----:B------:R-:W-:Y:S01]  /*0d30*/  ISETP.NE.AND P0, PT, R7, R5, PT ;  /* 0x000000050700720c */ /* 0x000fe20003f05270 */
[----:B--2---:R0:W-:Y:S04]  /*0d40*/  ST.E desc[UR4][R8.64+0x38], R21 ;  /* 0x0000381508007985 */ /* 0x0041e8000c101904 */
[----:B---3--:R-:W2:Y:S04]  /*0d50*/  LDG.E R25, desc[UR6][R10.64+0x3c] ;  /* 0x00003c060a197981 */ /* 0x008ea8000c1e1900 */
[----:B--2---:R0:W-:Y:S04]  /*0d60*/  ST.E desc[UR4][R8.64+0x3c], R25 ;  /* 0x00003c1908007985 */ /* 0x0041e8000c101904 */
[----:B------:R-:W-:Y:S05]  /*0d70*/  @P0 BRA `(.L_x_29) ;  /* 0xfffffffc00540947 */ /* 0x000fea000383ffff */
[----:B------:R-:W-:Y:S05]  /*0d80*/  BSYNC.RECONVERGENT B0 ;  /* 0x0000000000007941 */ /* 0x000fea0003800200 */
.L_x_28:
[----:B------:R-:W-:Y:S05]  /*0d90*/  @!P1 BRA `(.L_x_30) ;  /* 0x0000000400549947 */ /* 0x000fea0003800000 */
[----:B------:R-:W-:Y:S02]  /*0da0*/  ISETP.GE.U32.AND P0, PT, R3, 0x8, PT ;  /* 0x000000080300780c */ /* 0x000fe40003f06070 */
[----:B------:R-:W-:-:S04]  /*0db0*/  LOP3.LUT R14, R6, 0x7, RZ, 0xc0, !PT ;  /* 0x00000007060e7812 */ /* 0x000fc800078ec0ff */
[----:B------:R-:W-:-:S07]  /*0dc0*/  ISETP.NE.AND P1, PT, R14, RZ, PT ;  /* 0x000000ff0e00720c */ /* 0x000fce0003f25270 */
[----:B------:R-:W-:Y:S06]  /*0dd0*/  @!P0 BRA `(.L_x_31) ;  /* 0x0000000000888947 */ /* 0x000fec0003800000 */
[----:B0-----:R-:W0:Y:S01]  /*0de0*/  LDC.64 R12, c[0x0][0x380] ;  /* 0x0000e000ff0c7b82 */ /* 0x001e220000000a00 */
[----:B------:R-:W-:Y:S01]  /*0df0*/  R2UR UR4, R18 ;  /* 0x00000000120472ca */ /* 0x000fe200000e0000 */
[----:B------:R-:W-:Y:S01]  /*0e00*/  IMAD.IADD R7, R4, 0x1, R5 ;  /* 0x0000000104077824 */ /* 0x000fe200078e0205 */
[----:B------:R-:W-:-:S03]  /*0e10*/  R2UR UR5, R19 ;  /* 0x00000000130572ca */ /* 0x000fc600000e0000 */
[----:B0-----:R-:W-:-:S10]  /*0e20*/  IMAD.WIDE.U32 R12, R7, 0x4, R12 ;  /* 0x00000004070c7825 */ /* 0x001fd400078e000c */
[----:B------:R-:W2:Y:S01]  /*0e30*/  LDG.E R13, desc[UR4][R12.64] ;  /* 0x000000040c0d7981 */ /* 0x000ea2000c1e1900 */
[----:B------:R-:W0:Y:S01]  /*0e40*/  LDCU.64 UR4, c[0x0][0x380] ;  /* 0x00007000ff0477ac */ /* 0x000e220008000a00 */
[----:B------:R-:W-:Y:S01]  /*0e50*/  IADD3 R7, P0, PT, R4, R5, RZ ;  /* 0x0000000504077210 */ /* 0x000fe20007f1e0ff */
[----:B------:R-:W-:Y:S01]  /*0e60*/  IMAD.WIDE.U32 R8, R5, 0x4, R16 ;  /* 0x0000000405087825 */ /* 0x000fe200078e0010 */
[C---:B------:R-:W-:Y:S02]  /*0e70*/  R2UR UR6, R18.reuse ;  /* 0x00000000120672ca */ /* 0x040fe400000e0000 */
[C---:B------:R-:W-:Y:S01]  /*0e80*/  R2UR UR7, R19.reuse ;  /* 0x00000000130772ca */ /* 0x040fe200000e0000 */
[----:B------:R-:W-:Y:S01]  /*0e90*/  IMAD.X R20, RZ, RZ, RZ, P0 ;  /* 0x000000ffff147224 */ /* 0x000fe200000e06ff */
[----:B------:R-:W-:Y:S02]  /*0ea0*/  R2UR UR8, R18 ;  /* 0x00000000120872ca */ /* 0x000fe400000e0000 */
[----:B------:R-:W-:-:S02]  /*0eb0*/  R2UR UR9, R19 ;  /* 0x00000000130972ca */ /* 0x000fc400000e0000 */
[----:B0-----:R-:W-:-:S04]  /*0ec0*/  LEA R10, P0, R7, UR4, 0x2 ;  /* 0x00000004070a7c11 */ /* 0x001fc8000f8010ff */
[----:B------:R-:W-:-:S03]  /*0ed0*/  LEA.HI.X R11, R7, UR5, R20, 0x2, P0 ;  /* 0x00000005070b7c11 */ /* 0x000fc600080f1414 */
[----:B--2---:R0:W-:Y:S04]  /*0ee0*/  ST.E desc[UR6][R8.64], R13 ;  /* 0x0000000d08007985 */ /* 0x0041e8000c101906 */
[----:B------:R-:W2:Y:S01]  /*0ef0*/  LDG.E R7, desc[UR8][R10.64+0x4] ;  /* 0x000004080a077981 */ /* 0x000ea2000c1e1900 */
[----:B------:R-:W-:Y:S02]  /*0f00*/  R2UR UR4, R18 ;  /* 0x00000000120472ca */ /* 0x000fe400000e0000 */
[----:B------:R-:W-:-:S13]  /*0f10*/  R2UR UR5, R19 ;  /* 0x00000000130572ca */ /* 0x000fda00000e0000 */
[----:B--2---:R1:W-:Y:S04]  /*0f20*/  ST.E desc[UR4][R8.64+0x4], R7 ;  /* 0x0000040708007985 */ /* 0x0043e8000c101904 */
[----:B------:R-:W2:Y:S04]  /*0f30*/  LDG.E R15, desc[UR6][R10.64+0x8] ;  /* 0x000008060a0f7981 */ /* 0x000ea8000c1e1900 */
[----:B--2---:R2:W-:Y:S04]  /*0f40*/  ST.E desc[UR4][R8.64+0x8], R15 ;  /* 0x0000080f08007985 */ /* 0x0045e8000c101904 */
[----:B------:R-:W3:Y:S04]  /*0f50*/  LDG.E R21, desc[UR6][R10.64+0xc] ;  /* 0x00000c060a157981 */ /* 0x000ee8000c1e1900 */
[----:B---3--:R3:W-:Y:S04]  /*0f60*/  ST.E desc[UR4][R8.64+0xc], R21 ;  /* 0x00000c1508007985 */ /* 0x0087e8000c101904 */
[----:B0-----:R-:W4:Y:S04]  /*0f70*/  LDG.E R13, desc[UR6][R10.64+0x10] ;  /* 0x000010060a0d7981 */ /* 0x001f28000c1e1900 */
[----:B----4-:R4:W-:Y:S04]  /*0f80*/  ST.E desc[UR4][R8.64+0x10], R13 ;  /* 0x0000100d08007985 */ /* 0x0109e8000c101904 */
[----:B-1----:R-:W5:Y:S04]  /*0f90*/  LDG.E R7, desc[UR6][R10.64+0x14] ;  /* 0x000014060a077981 */ /* 0x002f68000c1e1900 */
[----:B-----5:R4:W-:Y:S04]  /*0fa0*/  ST.E desc[UR4][R8.64+0x14], R7 ;  /* 0x0000140708007985 */ /* 0x0209e8000c101904 */
[----:B--2---:R-:W2:Y:S04]  /*0fb0*/  LDG.E R15, desc[UR6][R10.64+0x18] ;  /* 0x000018060a0f7981 */ /* 0x004ea8000c1e1900 */
[----:B--2---:R4:W-:Y:S04]  /*0fc0*/  ST.E desc[UR4][R8.64+0x18], R15 ;  /* 0x0000180f08007985 */ /* 0x0049e8000c101904 */
[----:B---3--:R-:W2:Y:S01]  /*0fd0*/  LDG.E R21, desc[UR6][R10.64+0x1c] ;  /* 0x00001c060a157981 */ /* 0x008ea2000c1e1900 */
[----:B------:R-:W-:-:S03]  /*0fe0*/  VIADD R5, R5, 0x8 ;  /* 0x0000000805057836 */ /* 0x000fc60000000000 */
[----:B--2---:R4:W-:Y:S04]  /*0ff0*/  ST.E desc[UR4][R8.64+0x1c], R21 ;  /* 0x00001c1508007985 */ /* 0x0049e8000c101904 */
.L_x_31:
[----:B------:R-:W-:Y:S04]  /*1000*/  BSSY.RECONVERGENT B0, `(.L_x_30) ;  /* 0x000002e000007945 */ /* 0x000fe80003800200 */
[----:B------:R-:W-:Y:S05]  /*1010*/  @!P1 BRA `(.L_x_32) ;  /* 0x0000000000b09947 */ /* 0x000fea0003800000 */
[----:B------:R-:W-:Y:S02]  /*1020*/  ISETP.GE.U32.AND P0, PT, R14, 0x4, PT ;  /* 0x000000040e00780c */ /* 0x000fe40003f06070 */
[----:B----4-:R-:W-:-:S04]  /*1030*/  LOP3.LUT R7, R6, 0x3, RZ, 0xc0, !PT ;  /* 0x0000000306077812 */ /* 0x010fc800078ec0ff */
        /* <DEDUP_REMOVED lines=25> */
[----:B------:R-:W2:Y:S01]  /*11d0*/  LDG.E R25, desc[UR6][R10.64+0xc] ;  /* 0x00000c060a197981 */ /* 0x000ea2000c1e1900 */
[----:B------:R-:W-:-:S03]  /*11e0*/  VIADD R5, R5, 0x4 ;  /* 0x0000000405057836 */ /* 0x000fc60000000000 */
[----:B--2---:R1:W-:Y:S04]  /*11f0*/  ST.E desc[UR4][R8.64+0xc], R25 ;  /* 0x00000c1908007985 */ /* 0x0043e8000c101904 */
.L_x_33:
[----:B------:R-:W-:Y:S05]  /*1200*/  @!P1 BRA `(.L_x_32) ;  /* 0x0000000000349947 */ /* 0x000fea0003800000 */
[----:B01----:R-:W0:Y:S01]  /*1210*/  LDC.64 R8, c[0x0][0x380] ;  /* 0x0000e000ff087b82 */ /* 0x003e220000000a00 */
[----:B------:R-:W-:-:S07]  /*1220*/  IMAD.MOV.U32 R14, RZ, RZ, RZ ;  /* 0x000000ffff0e7224 */ /* 0x000fce00078e00ff */
.L_x_34:
[----:B------:R-:W-:Y:S01]  /*1230*/  R2UR UR4, R18 ;  /* 0x00000000120472ca */ /* 0x000fe200000e0000 */
[----:B--2---:R-:W-:Y:S01]  /*1240*/  IMAD.IADD R13, R4, 0x1, R5 ;  /* 0x00000001040d7824 */ /* 0x004fe200078e0205 */
[----:B------:R-:W-:-:S03]  /*1250*/  R2UR UR5, R19 ;  /* 0x00000000130572ca */ /* 0x000fc600000e0000 */
[----:B0-----:R-:W-:-:S10]  /*1260*/  IMAD.WIDE.U32 R12, R13, 0x4, R8 ;  /* 0x000000040d0c7825 */ /* 0x001fd400078e0008 */
[----:B------:R-:W2:Y:S01]  /*1270*/  LDG.E R13, desc[UR4][R12.64] ;  /* 0x000000040c0d7981 */ /* 0x000ea2000c1e1900 */
[----:B------:R-:W-:Y:S02]  /*1280*/  VIADD R14, R14, 0x1 ;  /* 0x000000010e0e7836 */ /* 0x000fe40000000000 */
[----:B------:R-:W-:-:S03]  /*1290*/  IMAD.WIDE.U32 R10, R5, 0x4, R16 ;  /* 0x00000004050a7825 */ /* 0x000fc600078e0010 */
[----:B------:R-:W-:Y:S01]  /*12a0*/  ISETP.NE.AND P0, PT, R14, R7, PT ;  /* 0x000000070e00720c */ /* 0x000fe20003f05270 */
[----:B------:R-:W-:Y:S01]  /*12b0*/  VIADD R5, R5, 0x1 ;  /* 0x0000000105057836 */ /* 0x000fe20000000000 */
[----:B--2---:R2:W-:Y:S11]  /*12c0*/  ST.E desc[UR4][R10.64], R13 ;  /* 0x0000000d0a007985 */ /* 0x0045f6000c101904 */
[----:B------:R-:W-:Y:S05]  /*12d0*/  @P0 BRA `(.L_x_34) ;  /* 0xfffffffc00d40947 */ /* 0x000fea000383ffff */
.L_x_32:
[----:B------:R-:W-:Y:S05]  /*12e0*/  BSYNC.RECONVERGENT B0 ;  /* 0x0000000000007941 */ /* 0x000fea0003800200 */
.L_x_30:
[----:B------:R-:W-:Y:S01]  /*12f0*/  BSSY.RECONVERGENT B0, `(.L_x_35) ;  /* 0x00001bc000007945 */ /* 0x000fe20003800200 */
[C---:B------:R-:W-:Y:S02]  /*1300*/  LOP3.LUT R5, R6.reuse, 0x7, RZ, 0xc0, !PT ;  /* 0x0000000706057812 */ /* 0x040fe400078ec0ff */
[----:B------:R-:W-:-:S07]  /*1310*/  LOP3.LUT R6, R6, 0x3, RZ, 0xc0, !PT ;  /* 0x0000000306067812 */ /* 0x000fce00078ec0ff */
.L_x_51:
[----:B------:R-:W-:Y:S01]  /*1320*/  BSSY.RELIABLE B1, `(.L_x_36) ;  /* 0x0000009000017945 */ /* 0x000fe20003800100 */
[----:B-1-34-:R-:W-:-:S07]  /*1330*/  IMAD.MOV.U32 R7, RZ, RZ, RZ ;  /* 0x000000ffff077224 */ /* 0x01afce00078e00ff */
.L_x_56:
[----:B------:R-:W-:Y:S02]  /*1340*/  R2UR UR4, R18 ;  /* 0x00000000120472ca */ /* 0x000fe400000e0000 */
[----:B------:R-:W-:Y:S02]  /*1350*/  R2UR UR5, R19 ;  /* 0x00000000130572ca */ /* 0x000fe400000e0000 */
[----:B01----:R-:W-:-:S05]  /*1360*/  IADD3 R8, P0, PT, R7, R22, RZ ;  /* 0x0000001607087210 */ /* 0x003fca0007f1e0ff */
[----:B------:R-:W-:-:S06]  /*1370*/  IMAD.X R9, RZ, RZ, R2, P0 ;  /* 0x000000ffff097224 */ /* 0x000fcc00000e0602 */
[----:B------:R-:W3:Y:S02]  /*1380*/  LD.E.U8 R8, desc[UR4][R8.64] ;  /* 0x0000000408087980 */ /* 0x000ee4000c101100 */
[----:B---3--:R-:W-:-:S13]  /*1390*/  ISETP.NE.AND P0, PT, R8, RZ, PT ;  /* 0x000000ff0800720c */ /* 0x008fda0003f05270 */
[----:B------:R-:W-:Y:S05]  /*13a0*/  @P0 BRA `(.L_x_37) ;  /* 0x0000001800ac0947 */ /* 0x000fea0003800000 */
[----:B------:R-:W-:Y:S05]  /*13b0*/  BSYNC.RELIABLE B1 ;  /* 0x0000000000017941 */ /* 0x000fea0003800100 */
.L_x_36:
[----:B------:R-:W-:Y:S01]  /*13c0*/  ISETP.GE.U32.AND P0, PT, R0, 0x3, PT ;  /* 0x000000030000780c */ /* 0x000fe20003f06070 */
[----:B------:R-:W-:Y:S02]  /*13d0*/  IMAD.MOV.U32 R7, RZ, RZ, 0x3b9ac9ff ;  /* 0x3b9ac9ffff077424 */ /* 0x000fe400078e00ff */
[----:B------:R-:W-:Y:S02]  /*13e0*/  IMAD.MOV.U32 R15, RZ, RZ, RZ ;  /* 0x000000ffff0f7224 */ /* 0x000fe400078e00ff */
[----:B--2---:R-:W-:-:S08]  /*13f0*/  IMAD.MOV.U32 R13, RZ, RZ, R23 ;  /* 0x000000ffff0d7224 */ /* 0x004fd000078e0017 */
[----:B------:R-:W-:Y:S05]  /*1400*/  @!P0 BRA `(.L_x_38) ;  /* 0x0000000000f08947 */ /* 0x000fea0003800000 */
[----:B------:R-:W0:Y:S01]  /*1410*/  LDC R24, c[0x0][0x388] ;  /* 0x0000e200ff187b82 */ /* 0x000e220000000800 */
[----:B------:R-:W-:Y:S01]  /*1420*/  BSSY.RECONVERGENT B1, `(.L_x_39) ;  /* 0x0000039000017945 */ /* 0x000fe20003800200 */
[----:B------:R-:W-:Y:S02]  /*1430*/  IMAD.MOV.U32 R7, RZ, RZ, 0x3b9ac9ff ;  /* 0x3b9ac9ffff077424 */ /* 0x000fe400078e00ff */
[----:B------:R-:W-:Y:S02]  /*1440*/  IMAD.MOV.U32 R15, RZ, RZ, RZ ;  /* 0x000000ffff0f7224 */ /* 0x000fe400078e00ff */
[----:B------:R-:W-:Y:S01]  /*1450*/  IMAD.MOV.U32 R13, RZ, RZ, R23 ;  /* 0x000000ffff0d7224 */ /* 0x000fe200078e0017 */
[----:B0-----:R-:W-:-:S07]  /*1460*/  LOP3.LUT R24, R24, 0x7ffffffc, RZ, 0xc0, !PT ;  /* 0x7ffffffc18187812 */ /* 0x001fce00078ec0ff */
.L_x_40:
[C---:B------:R-:W-:Y:S02]  /*1470*/  R2UR UR4, R18.reuse ;  /* 0x00000000120472ca */ /* 0x040fe400000e0000 */
[----:B------:R-:W-:Y:S02]  /*1480*/  R2UR UR5, R19 ;  /* 0x00000000130572ca */ /* 0x000fe400000e0000 */
[----:B------:R-:W-:Y:S02]  /*1490*/  IADD3 R8, P0, PT, R15, R22, RZ ;  /* 0x000000160f087210 */ /* 0x000fe40007f1e0ff */
[C---:B------:R-:W-:Y:S02]  /*14a0*/  R2UR UR6, R18.reuse ;  /* 0x00000000120672ca */ /* 0x040fe400000e0000 */
[----:B------:R-:W-:Y:S01]  /*14b0*/  R2UR UR7, R19 ;  /* 0x00000000130772ca */ /* 0x000fe200000e0000 */
[----:B------:R-:W-:Y:S01]  /*14c0*/  IMAD.X R9, RZ, RZ, R2, P0 ;  /* 0x000000ffff097224 */ /* 0x000fe200000e0602 */
[----:B------:R-:W-:-:S02]  /*14d0*/  R2UR UR8, R18 ;  /* 0x00000000120872ca */ /* 0x000fc400000e0000 */
[----:B------:R-:W-:-:S03]  /*14e0*/  R2UR UR9, R19 ;  /* 0x00000000130972ca */ /* 0x000fc600000e0000 */
[----:B------:R-:W2:Y:S06]  /*14f0*/  LD.E.U8 R12, desc[UR4][R8.64] ;  /* 0x00000004080c7980 */ /* 0x000eac000c101100 */
[----:B------:R-:W3:Y:S04]  /*1500*/  LD.E.U8 R10, desc[UR6][R8.64+0x1] ;  /* 0x00000106080a7980 */ /* 0x000ee8000c101100 */
[----:B------:R-:W4:Y:S01]  /*1510*/  LD.E.U8 R11, desc[UR8][R8.64+0x2] ;  /* 0x00000208080b7980 */ /* 0x000f22000c101100 */
[----:B--2---:R-:W-:-:S02]  /*1520*/  ISETP.NE.AND P5, PT, R12, 0x1, PT ;  /* 0x000000010c00780c */ /* 0x004fc40003fa5270 */
[----:B---3--:R-:W-:Y:S02]  /*1530*/  ISETP.NE.AND P2, PT, R10, 0x1, PT ;  /* 0x000000010a00780c */ /* 0x008fe40003f45270 */
[----:B----4-:R-:W-:Y:S01]  /*1540*/  ISETP.NE.AND P3, PT, R11, 0x1, PT ;  /* 0x000000010b00780c */ /* 0x010fe20003f65270 */
[----:B------:R-:W-:-:S08]  /*1550*/  IMAD.WIDE.U32 R10, R15, 0x4, R16 ;  /* 0x000000040f0a7825 */ /* 0x000fd000078e0010 */
[C---:B------:R-:W-:Y:S02]  /*1560*/  @P5 R2UR UR4, R18.reuse ;  /* 0x00000000120452ca */ /* 0x040fe400000e0000 */
[C---:B------:R-:W-:Y:S02]  /*1570*/  @P5 R2UR UR5, R19.reuse ;  /* 0x00000000130552ca */ /* 0x040fe400000e0000 */
[C---:B------:R-:W-:Y:S02]  /*1580*/  @P2 R2UR UR6, R18.reuse ;  /* 0x00000000120622ca */ /* 0x040fe400000e0000 */
[C---:B------:R-:W-:Y:S02]  /*1590*/  @P2 R2UR UR7, R19.reuse ;  /* 0x00000000130722ca */ /* 0x040fe400000e0000 */
[----:B------:R-:W-:Y:S02]  /*15a0*/  @P3 R2UR UR8, R18 ;  /* 0x00000000120832ca */ /* 0x000fe400000e0000 */
[----:B------:R-:W-:-:S05]  /*15b0*/  @P3 R2UR UR9, R19 ;  /* 0x00000000130932ca */ /* 0x000fca00000e0000 */
[----:B------:R-:W2:Y:S01]  /*15c0*/  @P5 LD.E R12, desc[UR4][R10.64] ;  /* 0x000000040a0c5980 */ /* 0x000ea2000c101900 */
[----:B------:R-:W-:Y:S02]  /*15d0*/  R2UR UR4, R18 ;  /* 0x00000000120472ca */ /* 0x000fe400000e0000 */
[----:B------:R-:W-:Y:S01]  /*15e0*/  R2UR UR5, R19 ;  /* 0x00000000130572ca */ /* 0x000fe200000e0000 */
[----:B------:R-:W3:Y:S04]  /*15f0*/  @P2 LD.E R14, desc[UR6][R10.64+0x4] ;  /* 0x000004060a0e2980 */ /* 0x000ee8000c101900 */
[----:B------:R-:W4:Y:S08]  /*1600*/  @P3 LD.E R20, desc[UR8][R10.64+0x8] ;  /* 0x000008080a143980 */ /* 0x000f30000c101900 */
[----:B------:R-:W5:Y:S01]  /*1610*/  LD.E.U8 R8, desc[UR4][R8.64+0x3] ;  /* 0x0000030408087980 */ /* 0x000f62000c101100 */
[----:B------:R-:W-:-:S02]  /*1620*/  PLOP3.LUT P1, PT, PT, PT, PT, 0x80, 0x8 ;  /* 0x000000000008781c */ /* 0x000fc40003f2f070 */
[----:B--2---:R-:W-:Y:S02]  /*1630*/  @P5 ISETP.GE.AND P6, PT, R12, R7, PT ;  /* 0x000000070c00520c */ /* 0x004fe40003fc6270 */
[----:B------:R-:W-:-:S04]  /*1640*/  @P5 VIMNMX R7, PT, PT, R7, R12, PT ;  /* 0x0000000c07075248 */ /* 0x000fc80003fe0100 */
[----:B---3--:R-:W-:Y:S02]  /*1650*/  @P2 ISETP.GE.AND P0, PT, R14, R7, PT ;  /* 0x000000070e00220c */ /* 0x008fe40003f06270 */
[----:B------:R-:W-:Y:S02]  /*1660*/  @P2 VIMNMX R7, PT, PT, R7, R14, PT ;  /* 0x0000000e07072248 */ /* 0x000fe40003fe0100 */
[----:B------:R-:W-:Y:S02]  /*1670*/  @P2 PLOP3.LUT P1, PT, P0, PT, PT, 0x80, 0x8 ;  /* 0x000000000008281c */ /* 0x000fe4000072f070 */
[----:B----4-:R-:W-:Y:S02]  /*1680*/  @P3 ISETP.GE.AND P4, PT, R20, R7, PT ;  /* 0x000000071400320c */ /* 0x010fe40003f86270 */
[----:B------:R-:W-:Y:S02]  /*1690*/  PLOP3.LUT P0, PT, PT, PT, PT, 0x80, 0x8 ;  /* 0x000000000008781c */ /* 0x000fe40003f0f070 */
[----:B------:R-:W-:-:S02]  /*16a0*/  @P3 PLOP3.LUT P0, PT, P4, PT, PT, 0x80, 0x8 ;  /* 0x000000000008381c */ /* 0x000fc4000270f070 */
[----:B-----5:R-:W-:-:S13]  /*16b0*/  ISETP.NE.AND P4, PT, R8, 0x1, PT ;  /* 0x000000010800780c */ /* 0x020fda0003f85270 */
[----:B------:R-:W-:Y:S02]  /*16c0*/  @P4 R2UR UR4, R18 ;  /* 0x00000000120442ca */ /* 0x000fe400000e0000 */
[----:B------:R-:W-:-:S13]  /*16d0*/  @P4 R2UR UR5, R19 ;  /* 0x00000000130542ca */ /* 0x000fda00000e0000 */
[----:B------:R-:W2:Y:S01]  /*16e0*/  @P4 LD.E R10, desc[UR4][R10.64+0xc] ;  /* 0x00000c040a0a4980 */ /* 0x000ea2000c101900 */
[----:B------:R-:W-:Y:S02]  /*16f0*/  @P3 VIMNMX R7, PT, PT, R7, R20, PT ;  /* 0x0000001407073248 */ /* 0x000fe40003fe0100 */
[C---:B------:R-:W-:Y:S01]  /*1700*/  @P5 SEL R13, R15.reuse, R13, !P6 ;  /* 0x0000000d0f0d5207 */ /* 0x040fe20007000000 */
[C---:B------:R-:W-:Y:S01]  /*1710*/  @!P1 VIADD R13, R15.reuse, 0x1 ;  /* 0x000000010f0d9836 */ /* 0x040fe20000000000 */
[----:B------:R-:W-:Y:S01]  /*1720*/  PLOP3.LUT P1, PT, PT, PT, PT, 0x80, 0x8 ;  /* 0x000000000008781c */ /* 0x000fe20003f2f070 */
[----:B------:R-:W-:Y:S01]  /*1730*/  @!P0 VIADD R13, R15, 0x2 ;  /* 0x000000020f0d8836 */ /* 0x000fe20000000000 */
[----:B--2---:R-:W-:Y:S02]  /*1740*/  @P4 ISETP.GE.AND P5, PT, R10, R7, PT ;  /* 0x000000070a00420c */ /* 0x004fe40003fa6270 */
[----:B------:R-:W-:Y:S02]  /*1750*/  @P4 VIMNMX R7, PT, PT, R7, R10, PT ;  /* 0x0000000a07074248 */ /* 0x000fe40003fe0100 */
[----:B------:R-:W-:-:S13]  /*1760*/  @P4 PLOP3.LUT P1, PT, P5, PT, PT, 0x80, 0x8 ;  /* 0x000000000008481c */ /* 0x000fda0002f2f070 */
[C---:B------:R-:W-:Y:S02]  /*1770*/  @!P1 VIADD R13, R15.reuse, 0x3 ;  /* 0x000000030f0d9836 */ /* 0x040fe40000000000 */
[----:B------:R-:W-:-:S05]  /*1780*/  VIADD R15, R15, 0x4 ;  /* 0x000000040f0f7836 */ /* 0x000fca0000000000 */
[----:B------:R-:W-:-:S13]  /*1790*/  ISETP.NE.AND P0, PT, R15, R24, PT ;  /* 0x000000180f00720c */ /* 0x000fda0003f05270 */
[----:B------:R-:W-:Y:S05]  /*17a0*/  @P0 BRA `(.L_x_40) ;  /* 0xfffffffc00300947 */ /* 0x000fea000383ffff */
[----:B------:R-:W-:Y:S05]  /*17b0*/  BSYNC.RECONVERGENT B1 ;  /* 0x0000000000017941 */ /* 0x000fea0003800200 */
.L_x_39:
[----:B------:R-:W-:-:S07]  /*17c0*/  IMAD.MOV.U32 R15, RZ, RZ, R24 ;  /* 0x000000ffff0f7224 */ /* 0x000fce00078e0018 */
.L_x_38:
[----:B------:R-:W-:-:S13]  /*17d0*/  ISETP.NE.AND P0, PT, R6, RZ, PT ;  /* 0x000000ff0600720c */ /* 0x000fda0003f05270 */
[----:B------:R-:W-:Y:S05]  /*17e0*/  @!P0 BRA `(.L_x_41) ;  /* 0x0000000000b88947 */ /* 0x000fea0003800000 */
[----:B------:R-:W-:Y:S02]  /*17f0*/  R2UR UR4, R18 ;  /* 0x00000000120472ca */ /* 0x000fe400000e0000 */
[----:B------:R-:W-:Y:S02]  /*1800*/  R2UR UR5, R19 ;  /* 0x00000000130572ca */ /* 0x000fe400000e0000 */
[----:B------:R-:W-:-:S05]  /*1810*/  IADD3 R8, P0, PT, R15, R22, RZ ;  /* 0x000000160f087210 */ /* 0x000fca0007f1e0ff */
[----:B------:R-:W-:-:S06]  /*1820*/  IMAD.X R9, RZ, RZ, R2, P0 ;  /* 0x000000ffff097224 */ /* 0x000fcc00000e0602 */
[----:B------:R-:W2:Y:S01]  /*1830*/  LD.E.U8 R10, desc[UR4][R8.64] ;  /* 0x00000004080a7980 */ /* 0x000ea2000c101100 */
[----:B------:R-:W-:Y:S01]  /*1840*/  BSSY.RECONVERGENT B1, `(.L_x_42) ;  /* 0x000000c000017945 */ /* 0x000fe20003800200 */
[----:B------:R-:W-:Y:S01]  /*1850*/  ISETP.NE.AND P1, PT, R6, 0x1, PT ;  /* 0x000000010600780c */ /* 0x000fe20003f25270 */
[----:B------:R-:W-:Y:S01]  /*1860*/  IMAD.MOV.U32 R12, RZ, RZ, R7 ;  /* 0x000000ffff0c7224 */ /* 0x000fe200078e0007 */
[----:B--2---:R-:W-:Y:S01]  /*1870*/  ISETP.NE.AND P0, PT, R10, 0x1, PT ;  /* 0x000000010a00780c */ /* 0x004fe20003f05270 */
[----:B------:R-:W-:-:S12]  /*1880*/  IMAD.WIDE.U32 R10, R15, 0x4, R16 ;  /* 0x000000040f0a7825 */ /* 0x000fd800078e0010 */
[----:B------:R-:W-:Y:S05]  /*1890*/  @!P0 BRA `(.L_x_43) ;  /* 0x0000000000188947 */ /* 0x000fea0003800000 */
[----:B------:R-:W-:Y:S02]  /*18a0*/  R2UR UR4, R18 ;  /* 0x00000000120472ca */ /* 0x000fe400000e0000 */
[----:B------:R-:W-:-:S13]  /*18b0*/  R2UR UR5, R19 ;  /* 0x00000000130572ca */ /* 0x000fda00000e0000 */
[----:B------:R-:W2:Y:S02]  /*18c0*/  LD.E R7, desc[UR4][R10.64] ;  /* 0x000000040a077980 */ /* 0x000ea4000c101900 */
[CC--:B--2---:R-:W-:Y:S02]  /*18d0*/  ISETP.GE.AND P0, PT, R7.reuse, R12.reuse, PT ;  /* 0x0000000c0700720c */ /* 0x0c4fe40003f06270 */
[----:B------:R-:W-:Y:S02]  /*18e0*/  VIMNMX R12, PT, PT, R7, R12, PT ;  /* 0x0000000c070c7248 */ /* 0x000fe40003fe0100 */
[----:B------:R-:W-:-:S09]  /*18f0*/  SEL R13, R15, R13, !P0 ;  /* 0x0000000d0f0d7207 */ /* 0x000fd20004000000 */
.L_x_43:
[----:B------:R-:W-:Y:S05]  /*1900*/  BSYNC.RECONVERGENT B1 ;  /* 0x0000000000017941 */ /* 0x000fea0003800200 */
.L_x_42:
[----:B------:R-:W-:Y:S04]  /*1910*/  BSSY.RECONVERGENT B1, `(.L_x_41) ;  /* 0x000001b000017945 */ /* 0x000fe80003800200 */
[----:B------:R-:W-:Y:S05]  /*1920*/  @!P1 BRA `(.L_x_44) ;  /* 0x0000000000649947 */ /* 0x000fea0003800000 */
[----:B------:R-:W-:Y:S02]  /*1930*/  R2UR UR4, R18 ;  /* 0x00000000120472ca */ /* 0x000fe400000e0000 */
[----:B------:R-:W-:-:S13]  /*1940*/  R2UR UR5, R19 ;  /* 0x00000000130572ca */ /* 0x000fda00000e0000 */
[----:B------:R-:W2:Y:S01]  /*1950*/  LD.E.U8 R7, desc[UR4][R8.64+0x1] ;  /* 0x0000010408077980 */ /* 0x000ea2000c101100 */
[----:B------:R-:W-:Y:S01]  /*1960*/  BSSY.RECONVERGENT B2, `(.L_x_45) ;  /* 0x000000a000027945 */ /* 0x000fe20003800200 */
[----:B------:R-:W-:Y:S02]  /*1970*/  ISETP.NE.AND P1, PT, R6, 0x2, PT ;  /* 0x000000020600780c */ /* 0x000fe40003f25270 */
[----:B--2---:R-:W-:-:S13]  /*1980*/  ISETP.NE.AND P0, PT, R7, 0x1, PT ;  /* 0x000000010700780c */ /* 0x004fda0003f05270 */
[----:B------:R-:W-:Y:S05]  /*1990*/  @!P0 BRA `(.L_x_46) ;  /* 0x0000000000188947 */ /* 0x000fea0003800000 */
[----:B------:R-:W-:Y:S02]  /*19a0*/  R2UR UR4, R18 ;  /* 0x00000000120472ca */ /* 0x000fe400000e0000 */
[----:B------:R-:W-:-:S13]  /*19b0*/  R2UR UR5, R19 ;  /* 0x00000000130572ca */ /* 0x000fda00000e0000 */
[----:B------:R-:W2:Y:S02]  /*19c0*/  LD.E R7, desc[UR4][R10.64+0x4] ;  /* 0x000004040a077980 */ /* 0x000ea4000c101900 */
[CC--:B--2---:R-:W-:Y:S02]  /*19d0*/  ISETP.GE.AND P0, PT, R7.reuse, R12.reuse, PT ;  /* 0x0000000c0700720c */ /* 0x0c4fe40003f06270 */
[----:B------:R-:W-:-:S11]  /*19e0*/  VIMNMX R12, PT, PT, R7, R12, PT ;  /* 0x0000000c070c7248 */ /* 0x000fd60003fe0100 */
[----:B------:R-:W-:-:S07]  /*19f0*/  @!P0 VIADD R13, R15, 0x1 ;  /* 0x000000010f0d8836 */ /* 0x000fce0000000000 */
.L_x_46:
[----:B------:R-:W-:Y:S05]  /*1a00*/  BSYNC.RECONVERGENT B2 ;  /* 0x0000000000027941 */ /* 0x000fea0003800200 */
.L_x_45:
[----:B------:R-:W-:Y:S05]  /*1a10*/  @!P1 BRA `(.L_x_44) ;  /* 0x0000000000289947 */ /* 0x000fea0003800000 */
[----:B------:R-:W-:Y:S02]  /*1a20*/  R2UR UR4, R18 ;  /* 0x00000000120472ca */ /* 0x000fe400000e0000 */
[----:B------:R-:W-:-:S13]  /*1a30*/  R2UR UR5, R19 ;  /* 0x00000000130572ca */ /* 0x000fda00000e0000 */
[----:B------:R-:W2:Y:S02]  /*1a40*/  LD.E.U8 R8, desc[UR4][R8.64+0x2] ;  /* 0x0000020408087980 */ /* 0x000ea4000c101100 */
[----:B--2---:R-:W-:-:S13]  /*1a50*/  ISETP.NE.AND P0, PT, R8, 0x1, PT ;  /* 0x000000010800780c */ /* 0x004fda0003f05270 */
[----:B------:R-:W-:Y:S05]  /*1a60*/  @!P0 BRA `(.L_x_44) ;  /* 0x0000000000148947 */ /* 0x000fea0003800000 */
[----:B------:R-:W-:Y:S02]  /*1a70*/  R2UR UR4, R18 ;  /* 0x00000000120472ca */ /* 0x000fe400000e0000 */
[----:B------:R-:W-:-:S13]  /*1a80*/  R2UR UR5, R19 ;  /* 0x00000000130572ca */ /* 0x000fda00000e0000 */
[----:B------:R-:W2:Y:S02]  /*1a90*/  LD.E R10, desc[UR4][R10.64+0x8] ;  /* 0x000008040a0a7980 */ /* 0x000ea4000c101900 */
[----:B--2---:R-:W-:-:S13]  /*1aa0*/  ISETP.GE.AND P0, PT, R10, R12, PT ;  /* 0x0000000c0a00720c */ /* 0x004fda0003f06270 */
[----:B------:R-:W-:-:S07]  /*1ab0*/  @!P0 VIADD R13, R15, 0x2 ;  /* 0x000000020f0d8836 */ /* 0x000fce0000000000 */
.L_x_44:
[----:B------:R-:W-:Y:S05]  /*1ac0*/  BSYNC.RECONVERGENT B1 ;  /* 0x0000000000017941 */ /* 0x000fea0003800200 */
.L_x_41:
[----:B------:R-:W0:Y:S01]  /*1ad0*/  LDC R12, c[0x0][0x388] ;  /* 0x0000e200ff0c7b82 */ /* 0x000e220000000800 */
[----:B------:R-:W-:Y:S01]  /*1ae0*/  IADD3 R8, P0, PT, R13, R22, RZ ;  /* 0x000000160d087210 */ /* 0x000fe20007f1e0ff */
[----:B------:R-:W-:Y:S01]  /*1af0*/  IMAD.MOV.U32 R11, RZ, RZ, 0x1 ;  /* 0x00000001ff0b7424 */ /* 0x000fe200078e00ff */
[----:B------:R-:W-:Y:S01]  /*1b00*/  R2UR UR4, R18 ;  /* 0x00000000120472ca */ /* 0x000fe200000e0000 */
[----:B------:R-:W-:Y:S01]  /*1b10*/  IMAD.MOV.U32 R7, RZ, RZ, RZ ;  /* 0x000000ffff077224 */ /* 0x000fe200078e00ff */
[----:B------:R-:W-:Y:S01]  /*1b20*/  R2UR UR5, R19 ;  /* 0x00000000130572ca */ /* 0x000fe200000e0000 */
[----:B------:R-:W-:Y:S01]  /*1b30*/  IMAD.X R9, RZ, RZ, R2, P0 ;  /* 0x000000ffff097224 */ /* 0x000fe200000e0602 */
[----:B------:R-:W-:-:S11]  /*1b40*/  ISETP.GE.U32.AND P0, PT, R0, 0x7, PT ;  /* 0x000000070000780c */ /* 0x000fd60003f06070 */
[----:B------:R1:W-:Y:S01]  /*1b50*/  ST.E.U8 desc[UR4][R8.64], R11 ;  /* 0x0000000b08007985 */ /* 0x0003e2000c101104 */
[C---:B0-----:R-:W-:Y:S02]  /*1b60*/  IMAD R20, R13.reuse, R12, RZ ;  /* 0x0000000c0d147224 */ /* 0x041fe400078e02ff */
[----:B-1----:R-:W-:Y:S01]  /*1b70*/  IMAD.WIDE.U32 R10, R13, 0x4, R16 ;  /* 0x000000040d0a7825 */ /* 0x002fe200078e0010 */
[----:B------:R-:W-:Y:S06]  /*1b80*/  @!P0 BRA `(.L_x_47) ;  /* 0x00000008003c8947 */ /* 0x000fec0003800000 */
[----:B------:R-:W-:Y:S01]  /*1b90*/  BSSY.RECONVERGENT B1, `(.L_x_47) ;  /* 0x000008e000017945 */ /* 0x000fe20003800200 */
[----:B------:R-:W-:Y:S01]  /*1ba0*/  LOP3.LUT R7, R12, 0x7ffffff8, RZ, 0xc0, !PT ;  /* 0x7ffffff80c077812 */ /* 0x000fe200078ec0ff */
[----:B------:R-:W-:-:S07]  /*1bb0*/  IMAD.MOV.U32 R21, RZ, RZ, RZ ;  /* 0x000000ffff157224 */ /* 0x000fce00078e00ff */
.L_x_50:
[----:B------:R-:W-:Y:S02]  /*1bc0*/  R2UR UR4, R18 ;  /* 0x00000000120472ca */ /* 0x000fe400000e0000 */
[----:B------:R-:W-:Y:S02]  /*1bd0*/  R2UR UR5, R19 ;  /* 0x00000000130572ca */ /* 0x000fe400000e0000 */
[----:B------:R-:W-:-:S05]  /*1be0*/  IADD3 R14, P0, PT, R21, R22, RZ ;  /* 0x00000016150e7210 */ /* 0x000fca0007f1e0ff */
[----:B0-----:R-:W-:-:S06]  /*1bf0*/  IMAD.X R15, RZ, RZ, R2, P0 ;  /* 0x000000ffff0f7224 */ /* 0x001fcc00000e0602 */
[----:B------:R-:W2:Y:S02]  /*1c00*/  LD.E.U8 R8, desc[UR4][R14.64] ;  /* 0x000000040e087980 */ /* 0x000ea4000c101100 */
[----:B--2---:R-:W-:Y:S01]  /*1c10*/  ISETP.NE.AND P0, PT, R8, 0x1, PT ;  /* 0x000000010800780c */ /* 0x004fe20003f05270 */
[----:B------:R-:W-:-:S12]  /*1c20*/  IMAD.WIDE.U32 R8, R21, 0x4, R16 ;  /* 0x0000000415087825 */ /* 0x000fd800078e0010 */
[----:B------:R-:W0:Y:S01]  /*1c30*/  @P0 LDC.64 R12, c[0x0][0x380] ;  /* 0x0000e000ff0c0b82 */ /* 0x000e220000000a00 */
[----:B------:R-:W-:Y:S01]  /*1c40*/  @P0 R2UR UR6, R18 ;  /* 0x00000000120602ca */ /* 0x000fe200000e0000 */
[----:B------:R-:W-:Y:S01]  /*1c50*/  @P0 IMAD.IADD R25, R20, 0x1, R21 ;  /* 0x0000000114190824 */ /* 0x000fe200078e0215 */
[C---:B------:R-:W-:Y:S02]  /*1c60*/  @P0 R2UR UR7, R19.reuse ;  /* 0x00000000130702ca */ /* 0x040fe400000e0000 */
[C---:B------:R-:W-:Y:S02]  /*1c70*/  @P0 R2UR UR4, R18.reuse ;  /* 0x00000000120402ca */ /* 0x040fe400000e0000 */
[C---:B------:R-:W-:Y:S02]  /*1c80*/  @P0 R2UR UR5, R19.reuse ;  /* 0x00000000130502ca */ /* 0x040fe400000e0000 */
[----:B------:R-:W-:Y:S02]  /*1c90*/  @P0 R2UR UR8, R18 ;  /* 0x00000000120802ca */ /* 0x000fe400000e0000 */
[----:B------:R-:W-:Y:S01]  /*1ca0*/  @P0 R2UR UR9, R19 ;  /* 0x00000000130902ca */ /* 0x000fe200000e0000 */
[----:B0-----:R-:W-:-:S12]  /*1cb0*/  @P0 IMAD.WIDE.U32 R12, R25, 0x4, R12 ;  /* 0x00000004190c0825 */ /* 0x001fd800078e000c */
[----:B------:R-:W2:Y:S04]  /*1cc0*/  @P0 LD.E R24, desc[UR8][R10.64] ;  /* 0x000000080a180980 */ /* 0x000ea8000c101900 */
[----:B------:R-:W2:Y:S04]  /*1cd0*/  @P0 LD.E R25, desc[UR6][R8.64] ;  /* 0x0000000608190980 */ /* 0x000ea8000c101900 */
[----:B------:R-:W2:Y:S01]  /*1ce0*/  @P0 LDG.E R12, desc[UR4][R12.64] ;  /* 0x000000040c0c0981 */ /* 0x000ea2000c1e1900 */
[----:B------:R-:W-:Y:S02]  /*1cf0*/  R2UR UR6, R18 ;  /* 0x00000000120672ca */ /* 0x000fe400000e0000 */
[----:B------:R-:W-:-:S02]  /*1d00*/  R2UR UR7, R19 ;  /* 0x00000000130772ca */ /* 0x000fc400000e0000 */
[----:B--2---:R-:W-:-:S05]  /*1d10*/  @P0 VIADDMNMX R25, R24, R12, R25, PT ;  /* 0x0000000c18190246 */ /* 0x004fca0003800119 */
[----:B------:R0:W-:Y:S01]  /*1d20*/  @P0 ST.E desc[UR4][R8.64], R25 ;  /* 0x0000001908000985 */ /* 0x0001e2000c101904 */
[----:B------:R-:W1:Y:S05]  /*1d30*/  LDCU.64 UR4, c[0x0][0x380] ;  /* 0x00007000ff0477ac */ /* 0x000e6a0008000a00 */
[----:B------:R-:W2:Y:S02]  /*1d40*/  LD.E.U8 R24, desc[UR6][R14.64+0x1] ;  /* 0x000001060e187980 */ /* 0x000ea4000c101100 */
[----:B--2---:R-:W-:Y:S02]  /*1d50*/  ISETP.NE.AND P0, PT, R24, 0x1, PT ;  /* 0x000000011800780c */ /* 0x004fe40003f05270 */
[----:B------:R-:W-:-:S05]  /*1d60*/  IADD3 R24, P1, PT, R20, R21, RZ ;  /* 0x0000001514187210 */ /* 0x000fca0007f3e0ff */
[----:B------:R-:W-:Y:S01]  /*1d70*/  IMAD.X R27, RZ, RZ, RZ, P1 ;  /* 0x000000ffff1b7224 */ /* 0x000fe200008e06ff */
[----:B-1----:R-:W-:-:S05]  /*1d80*/  LEA R12, P1, R24, UR4, 0x2 ;  /* 0x00000004180c7c11 */ /* 0x002fca000f8210ff */
[C---:B------:R-:W-:Y:S02]  /*1d90*/  @P0 R2UR UR6, R18.reuse ;  /* 0x00000000120602ca */ /* 0x040fe400000e0000 */
[C---:B------:R-:W-:Y:S02]  /*1da0*/  @P0 R2UR UR7, R19.reuse ;  /* 0x00000000130702ca */ /* 0x040fe400000e0000 */
[C---:B------:R-:W-:Y:S02]  /*1db0*/  @P0 R2UR UR8, R18.reuse ;  /* 0x00000000120802ca */ /* 0x040fe400000e0000 */
[C---:B------:R-:W-:Y:S02]  /*1dc0*/  @P0 R2UR UR9, R19.reuse ;  /* 0x00000000130902ca */ /* 0x040fe400000e0000 */
[----:B------:R-:W-:Y:S02]  /*1dd0*/  @P0 R2UR UR10, R18 ;  /* 0x00000000120a02ca */ /* 0x000fe400000e0000 */
[----:B------:R-:W-:-:S02]  /*1de0*/  @P0 R2UR UR11, R19 ;  /* 0x00000000130b02ca */ /* 0x000fc400000e0000 */
[----:B------:R-:W-:-:S05]  /*1df0*/  LEA.HI.X R13, R24, UR5, R27, 0x2, P1 ;  /* 0x00000005180d7c11 */ /* 0x000fca00088f141b */
[----:B------:R-:W2:Y:S04]  /*1e00*/  @P0 LDG.E R24, desc[UR6][R12.64+0x4] ;  /* 0x000004060c180981 */ /* 0x000ea8000c1e1900 */
[----:B0-----:R-:W2:Y:S04]  /*1e10*/  @P0 LD.E R25, desc[UR8][R8.64+0x4] ;  /* 0x0000040808190980 */ /* 0x001ea8000c101900 */
[----:B------:R-:W2:Y:S01]  /*1e20*/  @P0 LD.E R26, desc[UR10][R10.64] ;  /* 0x0000000a0a1a0980 */ /* 0x000ea2000c101900 */
[----:B------:R-:W-:Y:S02]  /*1e30*/  @P0 R2UR UR4, R18 ;  /* 0x00000000120402ca */ /* 0x000fe400000e0000 */
[----:B------:R-:W-:-:S02]  /*1e40*/  @P0 R2UR UR5, R19 ;  /* 0x00000000130502ca */ /* 0x000fc400000e0000 */
[----:B------:R-:W-:Y:S02]  /*1e50*/  R2UR UR6, R18 ;  /* 0x00000000120672ca */ /* 0x000fe400000e0000 */
[----:B------:R-:W-:Y:S02]  /*1e60*/  R2UR UR7, R19 ;  /* 0x00000000130772ca */ /* 0x000fe400000e0000 */
[----:B--2---:R-:W-:-:S07]  /*1e70*/  @P0 VIADDMNMX R25, R26, R24, R25, PT ;  /* 0x000000181a190246 */ /* 0x004fce0003800119 */
[----:B------:R0:W-:Y:S04]  /*1e80*/  @P0 ST.E desc[UR4][R8.64+0x4], R25 ;  /* 0x0000041908000985 */ /* 0x0001e8000c101904 */
[----:B------:R-:W2:Y:S02]  /*1e90*/  LD.E.U8 R24, desc[UR6][R14.64+0x2] ;  /* 0x000002060e187980 */ /* 0x000ea4000c101100 */
[----:B--2---:R-:W-:-:S13]  /*1ea0*/  ISETP.NE.AND P0, PT, R24, 0x1, PT ;  /* 0x000000011800780c */ /* 0x004fda0003f05270 */
[C---:B------:R-:W-:Y:S02]  /*1eb0*/  @P0 R2UR UR4, R18.reuse ;  /* 0x00000000120402ca */ /* 0x040fe400000e0000 */
[C---:B------:R-:W-:Y:S02]  /*1ec0*/  @P0 R2UR UR5, R19.reuse ;  /* 0x00000000130502ca */ /* 0x040fe400000e0000 */
[C---:B------:R-:W-:Y:S02]  /*1ed0*/  @P0 R2UR UR6, R18.reuse ;  /* 0x00000000120602ca */ /* 0x040fe400000e0000 */
[C---:B------:R-:W-:Y:S02]  /*1ee0*/  @P0 R2UR UR7, R19.reuse ;  /* 0x00000000130702ca */ /* 0x040fe400000e0000 */
[----:B------:R-:W-:Y:S02]  /*1ef0*/  @P0 R2UR UR8, R18 ;  /* 0x00000000120802ca */ /* 0x000fe400000e0000 */
[----:B------:R-:W-:-:S05]  /*1f00*/  @P0 R2UR UR9, R19 ;  /* 0x00000000130902ca */ /* 0x000fca00000e0000 */
[----:B------:R-:W2:Y:S04]  /*1f10*/  @P0 LDG.E R24, desc[UR4][R12.64+0x8] ;  /* 0x000008040c180981 */ /* 0x000ea8000c1e1900 */
[----:B------:R-:W2:Y:S04]  /*1f20*/  @P0 LD.E R27, desc[UR6][R8.64+0x8] ;  /* 0x00000806081b0980 */ /* 0x000ea8000c101900 */
[----:B------:R-:W2:Y:S01]  /*1f30*/  @P0 LD.E R26, desc[UR8][R10.64] ;  /* 0x000000080a1a0980 */ /* 0x000ea2000c101900 */
[----:B------:R-:W-:Y:S02]  /*1f40*/  R2UR UR6, R18 ;  /* 0x00000000120672ca */ /* 0x000fe400000e0000 */
[----:B------:R-:W-:-:S02]  /*1f50*/  R2UR UR7, R19 ;  /* 0x00000000130772ca */ /* 0x000fc400000e0000 */
[----:B--2---:R-:W-:-:S05]  /*1f60*/  @P0 VIADDMNMX R27, R26, R24, R27, PT ;  /* 0x000000181a1b0246 */ /* 0x004fca000380011b */
[----:B------:R1:W-:Y:S06]  /*1f70*/  @P0 ST.E desc[UR4][R8.64+0x8], R27 ;  /* 0x0000081b08000985 */ /* 0x0003ec000c101904 */
        /* <DEDUP_REMOVED lines=9> */
[----:B0-----:R-:W2:Y:S04]  /*2010*/  @P0 LD.E R25, desc[UR6][R8.64+0xc] ;  /* 0x00000c0608190980 */ /* 0x001ea8000c101900 */
        /* <DEDUP_REMOVED lines=14> */
[----:B-1----:R-:W2:Y:S04]  /*2100*/  @P0 LD.E R27, desc[UR6][R8.64+0x10] ;  /* 0x00001006081b0980 */ /* 0x002ea8000c101900 */
        /* <DEDUP_REMOVED lines=35> */
[----:B------:R-:W2:Y:S01]  /*2340*/  LD.E.U8 R14, desc[UR6][R14.64+0x7] ;  /* 0x000007060e0e7980 */ /* 0x000ea2000c101100 */
[----:B------:R-:W-:Y:S01]  /*2350*/  VIADD R21, R21, 0x8 ;  /* 0x0000000815157836 */ /* 0x000fe20000000000 */
[----:B------:R-:W-:Y:S04]  /*2360*/  BSSY.RECONVERGENT B2, `(.L_x_48) ;  /* 0x000000f000027945 */ /* 0x000fe80003800200 */
[----:B------:R-:W-:-:S02]  /*2370*/  ISETP.NE.AND P1, PT, R21, R7, PT ;  /* 0x000000071500720c */ /* 0x000fc40003f25270 */
[----:B--2---:R-:W-:-:S13]  /*2380*/  ISETP.NE.AND P0, PT, R14, 0x1, PT ;  /* 0x000000010e00780c */ /* 0x004fda0003f05270 */
[----:B0-----:R-:W-:Y:S05]  /*2390*/  @!P0 BRA `(.L_x_49) ;  /* 0x00000000002c8947 */ /* 0x001fea0003800000 */
[C---:B------:R-:W-:Y:S02]  /*23a0*/  R2UR UR4, R18.reuse ;  /* 0x00000000120472ca */ /* 0x040fe400000e0000 */
[C---:B------:R-:W-:Y:S02]  /*23b0*/  R2UR UR5, R19.reuse ;  /* 0x00000000130572ca */ /* 0x040fe400000e0000 */
[C---:B------:R-:W-:Y:S02]  /*23c0*/  R2UR UR6, R18.reuse ;  /* 0x00000000120672ca */ /* 0x040fe400000e0000 */
[C---:B------:R-:W-:Y:S02]  /*23d0*/  R2UR UR7, R19.reuse ;  /* 0x00000000130772ca */ /* 0x040fe400000e0000 */
[----:B------:R-:W-:Y:S02]  /*23e0*/  R2UR UR8, R18 ;  /* 0x00000000120872ca */ /* 0x000fe400000e0000 */
[----:B------:R-:W-:-:S05]  /*23f0*/  R2UR UR9, R19 ;  /* 0x00000000130972ca */ /* 0x000fca00000e0000 */
[----:B------:R-:W2:Y:S04]  /*2400*/  LDG.E R12, desc[UR4][R12.64+0x1c] ;  /* 0x00001c040c0c7981 */ /* 0x000ea8000c1e1900 */
[----:B------:R-:W2:Y:S04]  /*2410*/  LD.E R15, desc[UR6][R8.64+0x1c] ;  /* 0x00001c06080f7980 */ /* 0x000ea8000c101900 */
[----:B------:R-:W2:Y:S02]  /*2420*/  LD.E R14, desc[UR8][R10.64] ;  /* 0x000000080a0e7980 */ /* 0x000ea4000c101900 */
[----:B--2---:R-:W-:-:S05]  /*2430*/  VIADDMNMX R15, R14, R12, R15, PT ;  /* 0x0000000c0e0f7246 */ /* 0x004fca000380010f */
[----:B------:R0:W-:Y:S02]  /*2440*/  ST.E desc[UR4][R8.64+0x1c], R15 ;  /* 0x00001c0f08007985 */ /* 0x0001e4000c101904 */
.L_x_49:
[----:B------:R-:W-:Y:S05]  /*2450*/  BSYNC.RECONVERGENT B2 ;  /* 0x0000000000027941 */ /* 0x000fea0003800200 */
.L_x_48:
[----:B------:R-:W-:Y:S05]  /*2460*/  @P1 BRA `(.L_x_50) ;  /* 0xfffffff400d41947 */ /* 0x000fea000383ffff */
[----:B------:R-:W-:Y:S05]  /*2470*/  BSYNC.RECONVERGENT B1 ;  /* 0x0000000000017941 */ /* 0x000fea0003800200 */
.L_x_47:
[----:B------:R-:W-:-:S13]  /*2480*/  ISETP.NE.AND P0, PT, R5, RZ, PT ;  /* 0x000000ff0500720c */ /* 0x000fda0003f05270 */
[----:B------:R-:W-:Y:S05]  /*2490*/  @!P0 BRA `(.L_x_51) ;  /* 0xffffffec00a08947 */ /* 0x000fea000383ffff */
[----:B0-----:R-:W-:-:S05]  /*24a0*/  VIADD R8, R5, 0xffffffff ;  /* 0xffffffff05087836 */ /* 0x001fca0000000000 */
[----:B------:R-:W-:-:S13]  /*24b0*/  ISETP.GE.U32.AND P0, PT, R8, 0x3, PT ;  /* 0x000000030800780c */ /* 0x000fda0003f06070 */
[----:B------:R-:W-:Y:S05]  /*24c0*/  @!P0 BRA `(.L_x_52) ;  /* 0x0000000400348947 */ /* 0x000fea0003800000 */
[----:B------:R-:W-:Y:S02]  /*24d0*/  R2UR UR4, R18 ;  /* 0x00000000120472ca */ /* 0x000fe400000e0000 */
[----:B------:R-:W-:Y:S02]  /*24e0*/  R2UR UR5, R19 ;  /* 0x00000000130572ca */ /* 0x000fe400000e0000 */
[----:B------:R-:W-:-:S05]  /*24f0*/  IADD3 R14, P0, PT, R7, R22, RZ ;  /* 0x00000016070e7210 */ /* 0x000fca0007f1e0ff */
[----:B------:R-:W-:-:S06]  /*2500*/  IMAD.X R15, RZ, RZ, R2, P0 ;  /* 0x000000ffff0f7224 */ /* 0x000fcc00000e0602 */
[----:B------:R-:W2:Y:S02]  /*2510*/  LD.E.U8 R8, desc[UR4][R14.64] ;  /* 0x000000040e087980 */ /* 0x000ea4000c101100 */
[----:B--2---:R-:W-:Y:S01]  /*2520*/  ISETP.NE.AND P0, PT, R8, 0x1, PT ;  /* 0x000000010800780c */ /* 0x004fe20003f05270 */
[----:B------:R-:W-:-:S12]  /*2530*/  IMAD.WIDE.U32 R8, R7, 0x4, R16 ;  /* 0x0000000407087825 */ /* 0x000fd800078e0010 */
[----:B------:R-:W0:Y:S01]  /*2540*/  @P0 LDC.64 R12, c[0x0][0x380] ;  /* 0x0000e000ff0c0b82 */ /* 0x000e220000000a00 */
[C---:B------:R-:W-:Y:S01]  /*2550*/  @P0 R2UR UR8, R18.reuse ;  /* 0x00000000120802ca */ /* 0x040fe200000e0000 */
[----:B------:R-:W-:Y:S01]  /*2560*/  @P0 IMAD.IADD R21, R7, 0x1, R20 ;  /* 0x0000000107150824 */ /* 0x000fe200078e0214 */
[C---:B------:R-:W-:Y:S02]  /*2570*/  @P0 R2UR UR9, R19.reuse ;  /* 0x00000000130902ca */ /* 0x040fe400000e0000 */
[C---:B------:R-:W-:Y:S02]  /*2580*/  @P0 R2UR UR6, R18.reuse ;  /* 0x00000000120602ca */ /* 0x040fe400000e0000 */
[C---:B------:R-:W-:Y:S02]  /*2590*/  @P0 R2UR UR7, R19.reuse ;  /* 0x00000000130702ca */ /* 0x040fe400000e0000 */
[----:B------:R-:W-:Y:S02]  /*25a0*/  @P0 R2UR UR4, R18 ;  /* 0x00000000120402ca */ /* 0x000fe400000e0000 */
[----:B------:R-:W-:-:S05]  /*25b0*/  @P0 R2UR UR5, R19 ;  /* 0x00000000130502ca */ /* 0x000fca00000e0000 */
[----:B------:R-:W2:Y:S01]  /*25c0*/  @P0 LD.E R24, desc[UR8][R10.64] ;  /* 0x000000080a180980 */ /* 0x000ea2000c101900 */
[----:B0-----:R-:W-:-:S03]  /*25d0*/  @P0 IMAD.WIDE.U32 R12, R21, 0x4, R12 ;  /* 0x00000004150c0825 */ /* 0x001fc600078e000c */
[----:B------:R-:W2:Y:S04]  /*25e0*/  @P0 LD.E R21, desc[UR6][R8.64] ;  /* 0x0000000608150980 */ /* 0x000ea8000c101900 */
[----:B------:R-:W2:Y:S01]  /*25f0*/  @P0 LDG.E R12, desc[UR4][R12.64] ;  /* 0x000000040c0c0981 */ /* 0x000ea2000c1e1900 */
[----:B------:R-:W-:Y:S02]  /*2600*/  R2UR UR6, R18 ;  /* 0x00000000120672ca */ /* 0x000fe400000e0000 */
[----:B------:R-:W-:Y:S02]  /*2610*/  R2UR UR7, R19 ;  /* 0x00000000130772ca */ /* 0x000fe400000e0000 */
        /* <DEDUP_REMOVED lines=14> */
[----:B------:R-:W-:-:S03]  /*2700*/  LEA.HI.X R13, R24, UR5, R25, 0x2, P1 ;  /* 0x00000005180d7c11 */ /* 0x000fc600088f1419 */
[----:B------:R-:W2:Y:S04]  /*2710*/  @P0 LD.E R24, desc[UR8][R8.64+0x4] ;  /* 0x0000040808180980 */ /* 0x000ea8000c101900 */
[----:B------:R-:W2:Y:S04]  /*2720*/  @P0 LD.E R25, desc[UR10][R10.64] ;  /* 0x0000000a0a190980 */ /* 0x000ea8000c101900 */
[----:B0-----:R-:W2:Y:S01]  /*2730*/  @P0 LDG.E R21, desc[UR6][R12.64+0x4] ;  /* 0x000004060c150981 */ /* 0x001ea2000c1e1900 */
        /* <DEDUP_REMOVED lines=21> */
[----:B------:R-:W2:Y:S01]  /*2890*/  LD.E.U8 R14, desc[UR6][R14.64+0x3] ;  /* 0x000003060e0e7980 */ /* 0x000ea2000c101100 */
[----:B------:R-:W-:Y:S01]  /*28a0*/  BSSY.RECONVERGENT B1, `(.L_x_53) ;  /* 0x000000e000017945 */ /* 0x000fe20003800200 */
        /* <DEDUP_REMOVED lines=13> */
.L_x_54:
[----:B------:R-:W-:Y:S05]  /*2980*/  BSYNC.RECONVERGENT B1 ;  /* 0x0000000000017941 */ /* 0x000fea0003800200 */
.L_x_53:
[----:B------:R-:W-:-:S07]  /*2990*/  VIADD R7, R7, 0x4 ;  /* 0x0000000407077836 */ /* 0x000fce0000000000 */
.L_x_52:
[----:B------:R-:W-:-:S13]  /*29a0*/  ISETP.NE.AND P0, PT, R6, RZ, PT ;  /* 0x000000ff0600720c */ /* 0x000fda0003f05270 */
[----:B------:R-:W-:Y:S05]  /*29b0*/  @!P0 BRA `(.L_x_51) ;  /* 0xffffffe800588947 */ /* 0x000fea000383ffff */
[----:B------:R-:W-:-:S13]  /*29c0*/  ISETP.NE.AND P0, PT, R6, 0x1, PT ;  /* 0x000000010600780c */ /* 0x000fda0003f05270 */
[----:B------:R-:W-:Y:S05]  /*29d0*/  @!P0 BRA `(.L_x_55) ;  /* 0x0000000000b48947 */ /* 0x000fea0003800000 */
[----:B------:R-:W-:Y:S02]  /*29e0*/  R2UR UR4, R18 ;  /* 0x00000000120472ca */ /* 0x000fe400000e0000 */
[----:B------:R-:W-:Y:S02]  /*29f0*/  R2UR UR5, R19 ;  /* 0x00000000130572ca */ /* 0x000fe400000e0000 */
[----:B------:R-:W-:-:S05]  /*2a00*/  IADD3 R12, P0, PT, R7, R22, RZ ;  /* 0x00000016070c7210 */ /* 0x000fca0007f1e0ff */
[----:B------:R-:W-:-:S06]  /*2a10*/  IMAD.X R13, RZ, RZ, R2, P0 ;  /* 0x000000ffff0d7224 */ /* 0x000fcc00000e0602 */
[----:B0-----:R-:W2:Y:S02]  /*2a20*/  LD.E.U8 R8, desc[UR4][R12.64] ;  /* 0x000000040c087980 */ /* 0x001ea4000c101100 */
[----:B--2---:R-:W-:-:S13]  /*2a30*/  ISETP.NE.AND P0, PT, R8, 0x1, PT ;  /* 0x000000010800780c */ /* 0x004fda0003f05270 */
[----:B------:R-:W0:Y:S01]  /*2a40*/  @P0 LDC.64 R14, c[0x0][0x380] ;  /* 0x0000e000ff0e0b82 */ /* 0x000e220000000a00 */
[C---:B------:R-:W-:Y:S01]  /*2a50*/  @P0 R2UR UR4, R18.reuse ;  /* 0x00000000120402ca */ /* 0x040fe200000e0000 */
[----:B------:R-:W-:Y:S01]  /*2a60*/  @P0 IMAD.IADD R9, R7, 0x1, R20 ;  /* 0x0000000107090824 */ /* 0x000fe200078e0214 */
[C---:B------:R-:W-:Y:S02]  /*2a70*/  @P0 R2UR UR5, R19.reuse ;  /* 0x00000000130502ca */ /* 0x040fe400000e0000 */
[C---:B------:R-:W-:Y:S02]  /*2a80*/  @P0 R2UR UR8, R18.reuse ;  /* 0x00000000120802ca */ /* 0x040fe400000e0000 */
[C---:B------:R-:W-:Y:S02]  /*2a90*/  @P0 R2UR UR9, R19.reuse ;  /* 0x00000000130902ca */ /* 0x040fe400000e0000 */
[----:B------:R-:W-:Y:S02]  /*2aa0*/  @P0 R2UR UR6, R18 ;  /* 0x00000000120602ca */ /* 0x000fe400000e0000 */
[----:B------:R-:W-:-:S02]  /*2ab0*/  @P0 R2UR UR7, R19 ;  /* 0x00000000130702ca */ /* 0x000fc400000e0000 */
[----:B------:R-:W-:-:S07]  /*2ac0*/  @P0 LEA R8, P1, R7, R16, 0x2 ;  /* 0x0000001007080211 */ /* 0x000fce00078210ff */
[----:B------:R-:W2:Y:S01]  /*2ad0*/  @P0 LD.E R24, desc[UR8][R10.64] ;  /* 0x000000080a180980 */ /* 0x000ea2000c101900 */
[----:B0-----:R-:W-:Y:S01]  /*2ae0*/  @P0 IMAD.WIDE.U32 R14, R9, 0x4, R14 ;  /* 0x00000004090e0825 */ /* 0x001fe200078e000e */
[----:B------:R-:W-:-:S05]  /*2af0*/  @P0 LEA.HI.X R9, R7, R17, RZ, 0x2, P1 ;  /* 0x0000001107090211 */ /* 0x000fca00008f14ff */
[----:B------:R-:W2:Y:S04]  /*2b00*/  @P0 LDG.E R14, desc[UR4][R14.64] ;  /* 0x000000040e0e0981 */ /* 0x000ea8000c1e1900 */
[----:B------:R-:W2:Y:S01]  /*2b10*/  @P0 LD.E R21, desc[UR6][R8.64] ;  /* 0x0000000608150980 */ /* 0x000ea2000c101900 */
[----:B------:R-:W-:Y:S02]  /*2b20*/  R2UR UR6, R18 ;  /* 0x00000000120672ca */ /* 0x000fe400000e0000 */
[----:B------:R-:W-:Y:S02]  /*2b30*/  R2UR UR7, R19 ;  /* 0x00000000130772ca */ /* 0x000fe400000e0000 */
[----:B--2---:R-:W-:-:S05]  /*2b40*/  @P0 VIADDMNMX R21, R24, R14, R21, PT ;  /* 0x0000000e18150246 */ /* 0x004fca0003800115 */
[----:B------:R0:W-:Y:S06]  /*2b50*/  @P0 ST.E desc[UR4][R8.64], R21 ;  /* 0x0000001508000985 */ /* 0x0001ec000c101904 */
[----:B------:R-:W2:Y:S02]  /*2b60*/  LD.E.U8 R12, desc[UR6][R12.64+0x1] ;  /* 0x000001060c0c7980 */ /* 0x000ea4000c101100 */
[----:B--2---:R-:W-:-:S13]  /*2b70*/  ISETP.NE.AND P0, PT, R12, 0x1, PT ;  /* 0x000000010c00780c */ /* 0x004fda0003f05270 */
[----:B------:R-:W1:Y:S01]  /*2b80*/  @P0 LDC.64 R24, c[0x0][0x380] ;  /* 0x0000e000ff180b82 */ /* 0x000e620000000a00 */
[----:B------:R-:W-:Y:S02]  /*2b90*/  @P0 IADD3 R26, P1, PT, R20, R7, RZ ;  /* 0x00000007141a0210 */ /* 0x000fe40007f3e0ff */
[C---:B------:R-:W-:Y:S02]  /*2ba0*/  @P0 R2UR UR8, R18.reuse ;  /* 0x00000000120802ca */ /* 0x040fe400000e0000 */
[C---:B------:R-:W-:Y:S02]  /*2bb0*/  @P0 R2UR UR9, R19.reuse ;  /* 0x00000000130902ca */ /* 0x040fe400000e0000 */
[C---:B------:R-:W-:Y:S02]  /*2bc0*/  @P0 R2UR UR6, R18.reuse ;  /* 0x00000000120602ca */ /* 0x040fe400000e0000 */
[----:B------:R-:W-:Y:S02]  /*2bd0*/  @P0 R2UR UR7, R19 ;  /* 0x00000000130702ca */ /* 0x000fe400000e0000 */
[----:B------:R-:W-:-:S02]  /*2be0*/  @P0 R2UR UR4, R18 ;  /* 0x00000000120402ca */ /* 0x000fc400000e0000 */
[----:B------:R-:W-:Y:S01]  /*2bf0*/  @P0 R2UR UR5, R19 ;  /* 0x00000000130502ca */ /* 0x000fe200000e0000 */
[----:B------:R-:W-:Y:S01]  /*2c00*/  @P0 IMAD.X R27, RZ, RZ, RZ, P1 ;  /* 0x000000ffff1b0224 */ /* 0x000fe200008e06ff */
[----:B------:R-:W-:-:S03]  /*2c10*/  @P0 LEA R14, P2, R7, R16, 0x2 ;  /* 0x00000010070e0211 */ /* 0x000fc600078410ff */
[----:B0-----:R-:W2:Y:S01]  /*2c20*/  @P0 LD.E R8, desc[UR8][R10.64] ;  /* 0x000000080a080980 */ /* 0x001ea2000c101900 */
[----:B------:R-:W-:Y:S02]  /*2c30*/  @P0 LEA.HI.X R15, R7, R17, RZ, 0x2, P2 ;  /* 0x00000011070f0211 */ /* 0x000fe400010f14ff */
[----:B-1----:R-:W-:-:S03]  /*2c40*/  @P0 LEA R24, P1, R26, R24, 0x2 ;  /* 0x000000181a180211 */ /* 0x002fc600078210ff */
[----:B------:R-:W2:Y:S01]  /*2c50*/  @P0 LD.E R9, desc[UR6][R14.64+0x4] ;  /* 0x000004060e090980 */ /* 0x000ea2000c101900 */
[----:B------:R-:W-:-:S05]  /*2c60*/  @P0 LEA.HI.X R25, R26, R25, R27, 0x2, P1 ;  /* 0x000000191a190211 */ /* 0x000fca00008f141b */
[----:B------:R-:W2:Y:S01]  /*2c70*/  @P0 LDG.E R24, desc[UR4][R24.64+0x4] ;  /* 0x0000040418180981 */ /* 0x000ea2000c1e1900 */
[----:B------:R-:W-:Y:S01]  /*2c80*/  VIADD R7, R7, 0x2 ;  /* 0x0000000207077836 */ /* 0x000fe20000000000 */
[----:B--2---:R-:W-:-:S05]  /*2c90*/  @P0 VIADDMNMX R9, R8, R24, R9, PT ;  /* 0x0000001808090246 */ /* 0x004fca0003800109 */
[----:B------:R1:W-:Y:S02]  /*2ca0*/  @P0 ST.E desc[UR4][R14.64+0x4], R9 ;  /* 0x000004090e000985 */ /* 0x0003e4000c101904 */
.L_x_55:
[----:B------:R-:W2:Y:S02]  /*2cb0*/  LDCU UR4, c[0x0][0x388] ;  /* 0x00007100ff0477ac */ /* 0x000ea40008000800 */
[----:B--2---:R-:W-:-:S04]  /*2cc0*/  ULOP3.LUT UR4, UR4, 0x1, URZ, 0xc0, !UPT ;  /* 0x0000000104047892 */ /* 0x004fc8000f8ec0ff */
[----:B------:R-:W-:-:S09]  /*2cd0*/  UISETP.NE.U32.AND UP0, UPT, UR4, 0x1, UPT ;  /* 0x000000010400788c */ /* 0x000fd2000bf05070 */
[----:B------:R-:W-:Y:S05]  /*2ce0*/  BRA.U UP0, `(.L_x_51) ;  /* 0xffffffe5008c7547 */ /* 0x000fea000b83ffff */
[----:B------:R-:W-:Y:S02]  /*2cf0*/  R2UR UR4, R18 ;  /* 0x00000000120472ca */ /* 0x000fe400000e0000 */
[----:B------:R-:W-:Y:S02]  /*2d00*/  R2UR UR5, R19 ;  /* 0x00000000130572ca */ /* 0x000fe400000e0000 */
[----:B0-----:R-:W-:-:S05]  /*2d10*/  IADD3 R8, P0, PT, R7, R22, RZ ;  /* 0x0000001607087210 */ /* 0x001fca0007f1e0ff */
[----:B-1----:R-:W-:-:S06]  /*2d20*/  IMAD.X R9, RZ, RZ, R2, P0 ;  /* 0x000000ffff097224 */ /* 0x002fcc00000e0602 */
[----:B------:R-:W2:Y:S02]  /*2d30*/  LD.E.U8 R8, desc[UR4][R8.64] ;  /* 0x0000000408087980 */ /* 0x000ea4000c101100 */
[----:B--2---:R-:W-:-:S13]  /*2d40*/  ISETP.NE.AND P0, PT, R8, 0x1, PT ;  /* 0x000000010800780c */ /* 0x004fda0003f05270 */
[----:B------:R-:W-:Y:S05]  /*2d50*/  @!P0 BRA `(.L_x_51) ;  /* 0xffffffe400708947 */ /* 0x000fea000383ffff */
[----:B------:R-:W0:Y:S01]  /*2d60*/  LDC.64 R8, c[0x0][0x380] ;  /* 0x0000e000ff087b82 */ /* 0x000e220000000a00 */
[----:B------:R-:W-:Y:S01]  /*2d70*/  R2UR UR8, R18 ;  /* 0x00000000120872ca */ /* 0x000fe200000e0000 */
[----:B------:R-:W-:Y:S01]  /*2d80*/  IMAD.IADD R15, R20, 0x1, R7 ;  /* 0x00000001140f7824 */ /* 0x000fe200078e0207 */
[----:B------:R-:W-:Y:S01]  /*2d90*/  R2UR UR9, R19 ;  /* 0x00000000130972ca */ /* 0x000fe200000e0000 */
[----:B------:R-:W-:Y:S01]  /*2da0*/  IMAD.WIDE.U32 R12, R7, 0x4, R16 ;  /* 0x00000004070c7825 */ /* 0x000fe200078e0010 */
[C---:B------:R-:W-:Y:S02]  /*2db0*/  R2UR UR6, R18.reuse ;  /* 0x00000000120672ca */ /* 0x040fe400000e0000 */
[C---:B------:R-:W-:Y:S02]  /*2dc0*/  R2UR UR7, R19.reuse ;  /* 0x00000000130772ca */ /* 0x040fe400000e0000 */
[----:B------:R-:W-:Y:S02]  /*2dd0*/  R2UR UR4, R18 ;  /* 0x00000000120472ca */ /* 0x000fe400000e0000 */
[----:B------:R-:W-:-:S05]  /*2de0*/  R2UR UR5, R19 ;  /* 0x00000000130572ca */ /* 0x000fca00000e0000 */
[----:B------:R-:W2:Y:S04]  /*2df0*/  LD.E R10, desc[UR8][R10.64] ;  /* 0x000000080a0a7980 */ /* 0x000ea8000c101900 */
[----:B------:R-:W2:Y:S01]  /*2e00*/  LD.E R7, desc[UR6][R12.64] ;  /* 0x000000060c077980 */ /* 0x000ea2000c101900 */
[----:B0-----:R-:W-:-:S06]  /*2e10*/  IMAD.WIDE.U32 R8, R15, 0x4, R8 ;  /* 0x000000040f087825 */ /* 0x001fcc00078e0008 */
[----:B------:R-:W2:Y:S02]  /*2e20*/  LDG.E R8, desc[UR4][R8.64] ;  /* 0x0000000408087981 */ /* 0x000ea4000c1e1900 */
[----:B--2---:R-:W-:-:S05]  /*2e30*/  VIADDMNMX R7, R10, R8, R7, PT ;  /* 0x000000080a077246 */ /* 0x004fca0003800107 */
[----:B------:R3:W-:Y:S01]  /*2e40*/  ST.E desc[UR4][R12.64], R7 ;  /* 0x000000070c007985 */ /* 0x0007e2000c101904 */
[----:B------:R-:W-:Y:S05]  /*2e50*/  BRA `(.L_x_51) ;  /* 0xffffffe400307947 */ /* 0x000fea000383ffff */
.L_x_37:
[----:B--2---:R-:W0:Y:S01]  /*2e60*/  LDC R10, c[0x0][0x388] ;  /* 0x0000e200ff0a7b82 */ /* 0x004e220000000800 */
[----:B------:R-:W-:-:S05]  /*2e70*/  VIADD R7, R7, 0x1 ;  /* 0x0000000107077836 */ /* 0x000fca0000000000 */
[----:B0-----:R-:W-:-:S13]  /*2e80*/  ISETP.NE.AND P0, PT, R7, R10, PT ;  /* 0x0000000a0700720c */ /* 0x001fda0003f05270 */
[----:B------:R-:W-:Y:S05]  /*2e90*/  @!P0 BREAK.RELIABLE B1 ;  /* 0x0000000000018942 */ /* 0x000fea0003800100 */
[----:B------:R-:W-:Y:S05]  /*2ea0*/  @P0 BRA `(.L_x_56) ;  /* 0xffffffe400240947 */ /* 0x000fea000383ffff */
[----:B------:R-:W-:Y:S05]  /*2eb0*/  BSYNC.RECONVERGENT B0 ;  /* 0x0000000000007941 */ /* 0x000fea0003800200 */
.L_x_35:
[----:B------:R-:W-:Y:S01]  /*2ec0*/  ISETP.GE.U32.AND P0, PT, R0, 0xf, PT ;  /* 0x0000000f0000780c */ /* 0x000fe20003f06070 */
[----:B------:R-:W-:Y:S01]  /*2ed0*/  IMAD.MOV.U32 R7, RZ, RZ, RZ ;  /* 0x000000ffff077224 */ /* 0x000fe200078e00ff */
[----:B------:R-:W-:-:S11]  /*2ee0*/  ISETP.NE.AND P3, PT, R3, RZ, PT ;  /* 0x000000ff0300720c */ /* 0x000fd60003f65270 */
[----:B------:R-:W-:Y:S05]  /*2ef0*/  @!P0 BRA `(.L_x_57) ;  /* 0x0000000000e48947 */ /* 0x000fea0003800000 */
[----:B------:R-:W0:Y:S01]  /*2f00*/  LDC.64 R8, c[0x0][0x390] ;  /* 0x0000e400ff087b82 */ /* 0x000e220000000a00 */
[----:B------:R-:W-:Y:S01]  /*2f10*/  IADD3 R13, P0, PT, R16, 0x20, RZ ;  /* 0x00000020100d7810 */ /* 0x000fe20007f1e0ff */
[----:B------:R-:W-:Y:S01]  /*2f20*/  BSSY.RECONVERGENT B0, `(.L_x_57) ;  /* 0x0000036000007945 */ /* 0x000fe20003800200 */
[----:B------:R-:W-:-:S03]  /*2f30*/  LOP3.LUT R7, R10, 0x7ffffff0, RZ, 0xc0, !PT ;  /* 0x7ffffff00a077812 */ /* 0x000fc600078ec0ff */
[----:B------:R-:W-:Y:S02]  /*2f40*/  IMAD.X R14, RZ, RZ, R17, P0 ;  /* 0x000000ffff0e7224 */ /* 0x000fe400000e0611 */
[----:B------:R-:W-:Y:S02]  /*2f50*/  IMAD.MOV R0, RZ, RZ, -R7 ;  /* 0x000000ffff007224 */ /* 0x000fe400078e0a07 */
[----:B0-----:R-:W-:-:S03]  /*2f60*/  IMAD.WIDE.U32 R8, R4, 0x4, R8 ;  /* 0x0000000404087825 */ /* 0x001fc600078e0008 */
[----:B------:R-:W-:-:S05]  /*2f70*/  IADD3 R12, P1, PT, R8, 0x20, RZ ;  /* 0x00000020080c7810 */ /* 0x000fca0007f3e0ff */
[----:B------:R-:W-:-:S08]  /*2f80*/  IMAD.X R15, RZ, RZ, R9, P1 ;  /* 0x000000ffff0f7224 */ /* 0x000fd000008e0609 */
.L_x_58:
[----:B------:R-:W-:Y:S01]  /*2f90*/  R2UR UR4, R18 ;  /* 0x00000000120472ca */ /* 0x000fe200000e0000 */
[----:B------:R-:W-:Y:S01]  /*2fa0*/  IMAD.MOV.U32 R10, RZ, RZ, R13 ;  /* 0x000000ffff0a7224 */ /* 0x000fe200078e000d */
[----:B------:R-:W-:Y:S01]  /*2fb0*/  R2UR UR5, R19 ;  /* 0x00000000130572ca */ /* 0x000fe200000e0000 */
[----:B------:R-:W-:-:S12]  /*2fc0*/  IMAD.MOV.U32 R11, RZ, RZ, R14 ;  /* 0x000000ffff0b7224 */ /* 0x000fd800078e000e */
[----:B--2---:R-:W2:Y:S01]  /*2fd0*/  LD.E R13, desc[UR4][R10.64+-0x20] ;  /* 0xffffe0040a0d7980 */ /* 0x004ea2000c101900 */
[----:B------:R-:W-:Y:S01]  /*2fe0*/  R2UR UR6, R18 ;  /* 0x00000000120672ca */ /* 0x000fe200000e0000 */
[----:B------:R-:W-:Y:S01]  /*2ff0*/  IMAD.MOV.U32 R8, RZ, RZ, R12 ;  /* 0x000000ffff087224 */ /* 0x000fe200078e000c */
[----:B------:R-:W-:Y:S01]  /*3000*/  R2UR UR7, R19 ;  /* 0x00000000130772ca */ /* 0x000fe200000e0000 */
[----:B------:R-:W-:-:S05]  /*3010*/  IMAD.MOV.U32 R9, RZ, RZ, R15 ;  /* 0x000000ffff097224 */ /* 0x000fca00078e000f */
[----:B--2---:R0:W-:Y:S07]  /*3020*/  STG.E desc[UR4][R8.64+-0x20], R13 ;  /* 0xffffe00d08007986 */ /* 0x0041ee000c101904 */
[----:B------:R-:W2:Y:S04]  /*3030*/  LD.E R15, desc[UR6][R10.64+-0x1c] ;  /* 0xffffe4060a0f7980 */ /* 0x000ea8000c101900 */
[----:B--2---:R1:W-:Y:S04]  /*3040*/  STG.E desc[UR4][R8.64+-0x1c], R15 ;  /* 0xffffe40f08007986 */ /* 0x0043e8000c101904 */
[----:B------:R-:W2:Y:S04]  /*3050*/  LD.E R21, desc[UR6][R10.64+-0x18] ;  /* 0xffffe8060a157980 */ /* 0x000ea8000c101900 */
[----:B--2---:R2:W-:Y:S04]  /*3060*/  STG.E desc[UR4][R8.64+-0x18], R21 ;  /* 0xffffe81508007986 */ /* 0x0045e8000c101904 */
[----:B------:R-:W3:Y:S04]  /*3070*/  LD.E R23, desc[UR6][R10.64+-0x14] ;  /* 0xffffec060a177980 */ /* 0x000ee8000c101900 */
[----:B---3--:R3:W-:Y:S04]  /*3080*/  STG.E desc[UR4][R8.64+-0x14], R23 ;  /* 0xffffec1708007986 */ /* 0x0087e8000c101904 */
[----:B0-----:R-:W4:Y:S04]  /*3090*/  LD.E R13, desc[UR6][R10.64+-0x10] ;  /* 0xfffff0060a0d7980 */ /* 0x001f28000c101900 */
[----:B----4-:R0:W-:Y:S04]  /*30a0*/  STG.E desc[UR4][R8.64+-0x10], R13 ;  /* 0xfffff00d08007986 */ /* 0x0101e8000c101904 */
[----:B-1----:R-:W4:Y:S04]  /*30b0*/  LD.E R15, desc[UR6][R10.64+-0xc] ;  /* 0xfffff4060a0f7980 */ /* 0x002f28000c101900 */
[----:B----4-:R1:W-:Y:S04]  /*30c0*/  STG.E desc[UR4][R8.64+-0xc], R15 ;  /* 0xfffff40f08007986 */ /* 0x0103e8000c101904 */
[----:B--2---:R-:W2:Y:S04]  /*30d0*/  LD.E R21, desc[UR6][R10.64+-0x8] ;  /* 0xfffff8060a157980 */ /* 0x004ea8000c101900 */
[----:B--2---:R2:W-:Y:S04]  /*30e0*/  STG.E desc[UR4][R8.64+-0x8], R21 ;  /* 0xfffff81508007986 */ /* 0x0045e8000c101904 */
[----:B---3--:R-:W3:Y:S04]  /*30f0*/  LD.E R23, desc[UR6][R10.64+-0x4] ;  /* 0xfffffc060a177980 */ /* 0x008ee8000c101900 */
        /* <DEDUP_REMOVED lines=13> */
[----:B--2---:R-:W2:Y:S01]  /*31d0*/  LD.E R21, desc[UR6][R10.64+0x18] ;  /* 0x000018060a157980 */ /* 0x004ea2000c101900 */
[----:B------:R-:W-:-:S05]  /*31e0*/  VIADD R0, R0, 0x10 ;  /* 0x0000001000007836 */ /* 0x000fca0000000000 */
[----:B------:R-:W-:Y:S01]  /*31f0*/  ISETP.NE.AND P0, PT, R0, RZ, PT ;  /* 0x000000ff0000720c */ /* 0x000fe20003f05270 */
[----:B--2---:R2:W-:Y:S04]  /*3200*/  STG.E desc[UR4][R8.64+0x18], R21 ;  /* 0x0000181508007986 */ /* 0x0045e8000c101904 */
[----:B---3--:R-:W3:Y:S01]  /*3210*/  LD.E R23, desc[UR6][R10.64+0x1c] ;  /* 0x00001c060a177980 */ /* 0x008ee2000c101900 */
[----:B0-----:R-:W-:Y:S02]  /*3220*/  IADD3 R13, P1, PT, R10, 0x40, RZ ;  /* 0x000000400a0d7810 */ /* 0x001fe40007f3e0ff */
[----:B------:R-:W-:-:S03]  /*3230*/  IADD3 R12, P2, PT, R8, 0x40, RZ ;  /* 0x00000040080c7810 */ /* 0x000fc60007f5e0ff */
[----:B------:R-:W-:Y:S02]  /*3240*/  IMAD.X R14, RZ, RZ, R11, P1 ;  /* 0x000000ffff0e7224 */ /* 0x000fe400008e060b */
[----:B-1----:R-:W-:Y:S01]  /*3250*/  IMAD.X R15, RZ, RZ, R9, P2 ;  /* 0x000000ffff0f7224 */ /* 0x002fe200010e0609 */
[----:B---3--:R2:W-:Y:S01]  /*3260*/  STG.E desc[UR4][R8.64+0x1c], R23 ;  /* 0x00001c1708007986 */ /* 0x0085e2000c101904 */
[----:B------:R-:W-:Y:S06]  /*3270*/  @P0 BRA `(.L_x_58) ;  /* 0xfffffffc00440947 */ /* 0x000fec000383ffff */
[----:B------:R-:W-:Y:S05]  /*3280*/  BSYNC.RECONVERGENT B0 ;  /* 0x0000000000007941 */ /* 0x000fea0003800200 */
.L_x_57:
[----:B------:R-:W-:Y:S04]  /*3290*/  BSSY.RECONVERGENT B0, `(.L_x_27) ;  /* 0x000005c000007945 */ /* 0x000fe80003800200 */
[----:B------:R-:W-:Y:S05]  /*32a0*/  @!P3 BRA `(.L_x_59) ;  /* 0x000000040068b947 */ /* 0x000fea0003800000 */
[----:B------:R-:W-:Y:S02]  /*32b0*/  ISETP.GE.U32.AND P0, PT, R3, 0x8, PT ;  /* 0x000000080300780c */ /* 0x000fe40003f06070 */
[----:B------:R-:W-:-:S11]  /*32c0*/  ISETP.NE.AND P1, PT, R5, RZ, PT ;  /* 0x000000ff0500720c */ /* 0x000fd60003f25270 */
[----:B------:R-:W-:Y:S05]  /*32d0*/  @!P0 BRA `(.L_x_60) ;  /* 0x0000000000888947 */ /* 0x000fea0003800000 */
[----:B------:R-:W-:Y:S01]  /*32e0*/  R2UR UR4, R18 ;  /* 0x00000000120472ca */ /* 0x000fe200000e0000 */
[----:B--2---:R-:W-:Y:S01]  /*32f0*/  IMAD.WIDE.U32 R8, R7, 0x4, R16 ;  /* 0x0000000407087825 */ /* 0x004fe200078e0010 */
[----:B------:R-:W-:Y:S01]  /*3300*/  R2UR UR5, R19 ;  /* 0x00000000130572ca */ /* 0x000fe200000e0000 */
[----:B------:R-:W0:-:S12]  /*3310*/  LDC.64 R12, c[0x0][0x390] ;  /* 0x0000e400ff0c7b82 */ /* 0x000e180000000a00 */
[----:B------:R-:W2:Y:S01]  /*3320*/  LD.E R3, desc[UR4][R8.64] ;  /* 0x0000000408037980 */ /* 0x000ea2000c101900 */
[----:B------:R-:W-:Y:S01]  /*3330*/  R2UR UR6, R18 ;  /* 0x00000000120672ca */ /* 0x000fe200000e0000 */
[----:B------:R-:W-:Y:S01]  /*3340*/  IMAD.IADD R11, R4, 0x1, R7 ;  /* 0x00000001040b7824 */ /* 0x000fe200078e0207 */
[----:B------:R-:W-:-:S03]  /*3350*/  R2UR UR7, R19 ;  /* 0x00000000130772ca */ /* 0x000fc600000e0000 */
[----:B0-----:R-:W-:Y:S01]  /*3360*/  IMAD.WIDE.U32 R12, R11, 0x4, R12 ;  /* 0x000000040b0c7825 */ /* 0x001fe200078e000c */
[----:B------:R-:W-:-:S04]  /*3370*/  IADD3 R0, P0, PT, R4, R7, RZ ;  /* 0x0000000704007210 */ /* 0x000fc80007f1e0ff */
[----:B--2---:R0:W-:Y:S01]  /*3380*/  STG.E desc[UR4][R12.64], R3 ;  /* 0x000000030c007986 */ /* 0x0041e2000c101904 */
[----:B------:R-:W1:Y:S04]  /*3390*/  LDCU.64 UR4, c[0x0][0x390] ;  /* 0x00007200ff0477ac */ /* 0x000e680008000a00 */
[----:B------:R-:W2:Y:S01]  /*33a0*/  LD.E R15, desc[UR6][R8.64+0x4] ;  /* 0x00000406080f7980 */ /* 0x000ea2000c101900 */
[----:B------:R-:W-:Y:S01]  /*33b0*/  R2UR UR8, R18 ;  /* 0x00000000120872ca */ /* 0x000fe200000e0000 */
[----:B------:R-:W-:Y:S01]  /*33c0*/  IMAD.X R11, RZ, RZ, RZ, P0 ;  /* 0x000000ffff0b7224 */ /* 0x000fe200000e06ff */
[----:B------:R-:W-:Y:S02]  /*33d0*/  R2UR UR9, R19 ;  /* 0x00000000130972ca */ /* 0x000fe400000e0000 */
[----:B-1----:R-:W-:-:S04]  /*33e0*/  LEA R10, P0, R0, UR4, 0x2 ;  /* 0x00000004000a7c11 */ /* 0x002fc8000f8010ff */
[----:B------:R-:W-:-:S05]  /*33f0*/  LEA.HI.X R11, R0, UR5, R11, 0x2, P0 ;  /* 0x00000005000b7c11 */ /* 0x000fca00080f140b */
[----:B--2---:R1:W-:Y:S04]  /*3400*/  STG.E desc[UR6][R10.64+0x4], R15 ;  /* 0x0000040f0a007986 */ /* 0x0043e8000c101906 */
[----:B------:R-:W2:Y:S01]  /*3410*/  LD.E R21, desc[UR8][R8.64+0x8] ;  /* 0x0000080808157980 */ /* 0x000ea2000c101900 */
[----:B------:R-:W-:Y:S02]  /*3420*/  R2UR UR4, R18 ;  /* 0x00000000120472ca */ /* 0x000fe400000e0000 */
[----:B------:R-:W-:-:S13]  /*3430*/  R2UR UR5, R19 ;  /* 0x00000000130572ca */ /* 0x000fda00000e0000 */
[----:B--2---:R2:W-:Y:S04]  /*3440*/  STG.E desc[UR4][R10.64+0x8], R21 ;  /* 0x000008150a007986 */ /* 0x0045e8000c101904 */
[----:B0-----:R-:W3:Y:S04]  /*3450*/  LD.E R3, desc[UR6][R8.64+0xc] ;  /* 0x00000c0608037980 */ /* 0x001ee8000c101900 */
[----:B---3--:R0:W-:Y:S04]  /*3460*/  STG.E desc[UR4][R10.64+0xc], R3 ;  /* 0x00000c030a007986 */ /* 0x0081e8000c101904 */
[----:B------:R-:W3:Y:S04]  /*3470*/  LD.E R13, desc[UR6][R8.64+0x10] ;  /* 0x00001006080d7980 */ /* 0x000ee8000c101900 */
[----:B---3--:R3:W-:Y:S04]  /*3480*/  STG.E desc[UR4][R10.64+0x10], R13 ;  /* 0x0000100d0a007986 */ /* 0x0087e8000c101904 */
[----:B-1----:R-:W4:Y:S04]  /*3490*/  LD.E R15, desc[UR6][R8.64+0x14] ;  /* 0x00001406080f7980 */ /* 0x002f28000c101900 */
[----:B----4-:R3:W-:Y:S04]  /*34a0*/  STG.E desc[UR4][R10.64+0x14], R15 ;  /* 0x0000140f0a007986 */ /* 0x0107e8000c101904 */
[----:B--2---:R-:W2:Y:S04]  /*34b0*/  LD.E R21, desc[UR6][R8.64+0x18] ;  /* 0x0000180608157980 */ /* 0x004ea8000c101900 */
[----:B--2---:R3:W-:Y:S04]  /*34c0*/  STG.E desc[UR4][R10.64+0x18], R21 ;  /* 0x000018150a007986 */ /* 0x0047e8000c101904 */
[----:B0-----:R-:W2:Y:S01]  /*34d0*/  LD.E R3, desc[UR6][R8.64+0x1c] ;  /* 0x00001c0608037980 */ /* 0x001ea2000c101900 */
[----:B------:R-:W-:-:S03]  /*34e0*/  VIADD R7, R7, 0x8 ;  /* 0x0000000807077836 */ /* 0x000fc60000000000 */
[----:B--2---:R3:W-:Y:S04]  /*34f0*/  STG.E desc[UR4][R10.64+0x1c], R3 ;  /* 0x00001c030a007986 */ /* 0x0047e8000c101904 */
.L_x_60:
[----:B------:R-:W-:Y:S05]  /*3500*/  @!P1 BRA `(.L_x_59) ;  /* 0x0000000000d09947 */ /* 0x000fea0003800000 */
[----:B------:R-:W-:Y:S02]  /*3510*/  ISETP.GE.U32.AND P0, PT, R5, 0x4, PT ;  /* 0x000000040500780c */ /* 0x000fe40003f06070 */
[----:B------:R-:W-:-:S11]  /*3520*/  ISETP.NE.AND P1, PT, R6, RZ, PT ;  /* 0x000000ff0600720c */ /* 0x000fd60003f25270 */
[----:B------:R-:W-:Y:S05]  /*3530*/  @!P0 BRA `(.L_x_61) ;  /* 0x0000000000688947 */ /* 0x000fea0003800000 */
[----:B------:R-:W-:Y:S01]  /*3540*/  R2UR UR4, R18 ;  /* 0x00000000120472ca */ /* 0x000fe200000e0000 */
[----:B--2---:R-:W-:Y:S01]  /*3550*/  IMAD.WIDE.U32 R8, R7, 0x4, R16 ;  /* 0x0000000407087825 */ /* 0x004fe200078e0010 */
[----:B------:R-:W-:Y:S01]  /*3560*/  R2UR UR5, R19 ;  /* 0x00000000130572ca */ /* 0x000fe200000e0000 */
[----:B---3--:R-:W0:-:S12]  /*3570*/  LDC.64 R10, c[0x0][0x390] ;  /* 0x0000e400ff0a7b82 */ /* 0x008e180000000a00 */
        /* <DEDUP_REMOVED lines=19> */
[----:B0-----:R-:W2:Y:S01]  /*36b0*/  LD.E R3, desc[UR6][R8.64+0xc] ;  /* 0x00000c0608037980 */ /* 0x001ea2000c101900 */
[----:B------:R-:W-:-:S03]  /*36c0*/  VIADD R7, R7, 0x4 ;  /* 0x0000000407077836 */ /* 0x000fc60000000000 */
[----:B--2---:R1:W-:Y:S04]  /*36d0*/  STG.E desc[UR4][R12.64+0xc], R3 ;  /* 0x00000c030c007986 */ /* 0x0043e8000c101904 */
.L_x_61:
[----:B------:R-:W-:Y:S05]  /*36e0*/  @!P1 BRA `(.L_x_59) ;  /* 0x0000000000589947 */ /* 0x000fea0003800000 */
[----:B---3--:R-:W0:Y:S01]  /*36f0*/  LDC.64 R10, c[0x0][0x390] ;  /* 0x0000e400ff0a7b82 */ /* 0x008e220000000a00 */
[----:B-1----:R-:W-:Y:S02]  /*3700*/  IMAD.IADD R5, R4, 0x1, R7 ;  /* 0x0000000104057824 */ /* 0x002fe400078e0207 */
[----:B--2---:R-:W-:-:S04]  /*3710*/  IMAD.WIDE.U32 R8, R7, 0x4, R16 ;  /* 0x0000000407087825 */ /* 0x004fc800078e0010 */
[----:B------:R-:W-:Y:S02]  /*3720*/  IMAD.MOV R6, RZ, RZ, -R6 ;  /* 0x000000ffff067224 */ /* 0x000fe400078e0a06 */
[----:B0-----:R-:W-:-:S04]  /*3730*/  IMAD.WIDE.U32 R4, R5, 0x4, R10 ;  /* 0x0000000405047825 */ /* 0x001fc800078e000a */
[----:B------:R-:W-:Y:S02]  /*3740*/  IMAD.MOV.U32 R0, RZ, RZ, R4 ;  /* 0x000000ffff007224 */ /* 0x000fe400078e0004 */
[----:B------:R-:W-:-:S07]  /*3750*/  IMAD.MOV.U32 R7, RZ, RZ, R5 ;  /* 0x000000ffff077224 */ /* 0x000fce00078e0005 */
.L_x_62:
[----:B------:R-:W-:Y:S01]  /*3760*/  R2UR UR4, R18 ;  /* 0x00000000120472ca */ /* 0x000fe200000e0000 */
[----:B0-----:R-:W-:Y:S01]  /*3770*/  IMAD.MOV.U32 R4, RZ, RZ, R8 ;  /* 0x000000ffff047224 */ /* 0x001fe200078e0008 */
[----:B------:R-:W-:Y:S01]  /*3780*/  R2UR UR5, R19 ;  /* 0x00000000130572ca */ /* 0x000fe200000e0000 */
[----:B------:R-:W-:-:S12]  /*3790*/  IMAD.MOV.U32 R5, RZ, RZ, R9 ;  /* 0x000000ffff057224 */ /* 0x000fd800078e0009 */
[----:B------:R0:W2:Y:S01]  /*37a0*/  LD.E R3, desc[UR4][R4.64] ;  /* 0x0000000404037980 */ /* 0x0000a2000c101900 */
[----:B------:R-:W-:Y:S01]  /*37b0*/  VIADD R6, R6, 0x1 ;  /* 0x0000000106067836 */ /* 0x000fe20000000000 */
[----:B------:R-:W-:-:S04]  /*37c0*/  IADD3 R8, P2, PT, R8, 0x4, RZ ;  /* 0x0000000408087810 */ /* 0x000fc80007f5e0ff */
[----:B------:R-:W-:Y:S01]  /*37d0*/  ISETP.NE.AND P0, PT, R6, RZ, PT ;  /* 0x000000ff0600720c */ /* 0x000fe20003f05270 */
[----:B------:R-:W-:Y:S02]  /*37e0*/  IMAD.X R9, RZ, RZ, R9, P2 ;  /* 0x000000ffff097224 */ /* 0x000fe400010e0609 */
[----:B0-----:R-:W-:Y:S01]  /*37f0*/  IMAD.MOV.U32 R4, RZ, RZ, R0 ;  /* 0x000000ffff047224 */ /* 0x001fe200078e0000 */
[----:B------:R-:W-:Y:S01]  /*3800*/  IADD3 R0, P1, PT, R0, 0x4, RZ ;  /* 0x0000000400007810 */ /* 0x000fe20007f3e0ff */
[----:B------:R-:W-:-:S04]  /*3810*/  IMAD.MOV.U32 R5, RZ, RZ, R7 ;  /* 0x000000ffff057224 */ /* 0x000fc800078e0007 */
[----:B------:R-:W-:Y:S01]  /*3820*/  IMAD.X R7, RZ, RZ, R7, P1 ;  /* 0x000000ffff077224 */ /* 0x000fe200008e0607 */
[----:B--2---:R0:W-:Y:S03]  /*3830*/  STG.E desc[UR4][R4.64], R3 ;  /* 0x0000000304007986 */ /* 0x0041e6000c101904 */
[----:B------:R-:W-:Y:S05]  /*3840*/  @P0 BRA `(.L_x_62) ;  /* 0xfffffffc00c40947 */ /* 0x000fea000383ffff */
.L_x_59:
[----:B------:R-:W-:Y:S05]  /*3850*/  BSYNC.RECONVERGENT B0 ;  /* 0x0000000000007941 */ /* 0x000fea0003800200 */
.L_x_27:
[----:B------:R-:W-:Y:S01]  /*3860*/  MOV R18, 0x0 ;  /* 0x0000000000127802 */ /* 0x000fe20000000f00 */
[----:B0-----:R-:W-:Y:S02]  /*3870*/  IMAD.MOV.U32 R4, RZ, RZ, R22 ;  /* 0x000000ffff047224 */ /* 0x001fe400078e0016 */
[----:B-1----:R-:W-:Y:S01]  /*3880*/  IMAD.MOV.U32 R5, RZ, RZ, R2 ;  /* 0x000000ffff057224 */ /* 0x002fe200078e0002 */
[----:B------:R0:W1:Y:S06]  /*3890*/  LDC.64 R6, c[0x4][R18] ;  /* 0x0100000012067b82 */ /* 0x00006c0000000a00 */
[----:B--23--:R-:W-:-:S07]  /*38a0*/  LEPC R20, `(.L_x_63) ;  /* 0x000000001014794e */ /* 0x00cfce0000000000 */
[----:B01----:R-:W-:Y:S05]  /*38b0*/  CALL.ABS.NOINC R6 ;  /* 0x0000000006007343 */ /* 0x003fea0003c00000 */
.L_x_63:
[----:B------:R-:W0:Y:S01]  /*38c0*/  LDC.64 R18, c[0x4][R18] ;  /* 0x0100000012127b82 */ /* 0x000e220000000a00 */
[----:B------:R-:W-:Y:S02]  /*38d0*/  IMAD.MOV.U32 R4, RZ, RZ, R16 ;  /* 0x000000ffff047224 */ /* 0x000fe400078e0010 */
[----:B------:R-:W-:-:S07]  /*38e0*/  IMAD.MOV.U32 R5, RZ, RZ, R17 ;  /* 0x000000ffff057224 */ /* 0x000fce00078e0011 */
[----:B------:R-:W-:-:S07]  /*38f0*/  LEPC R20, `(.L_x_64) ;  /* 0x000000001014794e */ /* 0x000fce0000000000 */
[----:B0-----:R-:W-:Y:S05]  /*3900*/  CALL.ABS.NOINC R18 ;  /* 0x0000000012007343 */ /* 0x001fea0003c00000 */
.L_x_64:
[----:B------:R-:W-:Y:S05]  /*3910*/  EXIT ;  /* 0x000000000000794d */ /* 0x000fea0003800000 */
.L_x_65:
        /* <DEDUP_REMOVED lines=14> */
.L_x_67:


//--------------------- .nv.global.init           --------------------------
	.section	.nv.global.init,"aw",@progbits
.nv.global.init:
	.type		$str$2,@object
	.size		$str$2,($str - $str$2)
$str$2:
        /*0000*/ 	.byte	0x0a, 0x00
	.type		$str,@object
	.size		$str,($str$1 - $str)
$str:
        /*0002*/ 	.byte	0x0a, 0x0a, 0x00
	.type		$str$1,@object
	.size		$str$1,(.L_1 - $str$1)
$str$1:
        /*0005*/ 	.byte	0x25, 0x64, 0x20, 0x2d, 0x20, 0x25, 0x64, 0x20, 0x7c, 0x20, 0x25, 0x64, 0x20, 0x7c, 0x7c, 0x00
.L_1:


//--------------------- .nv.shared._Z23shortestPathsParallelV2PiiS_ --------------------------
	.section	.nv.shared._Z23shortestPathsParallelV2PiiS_,"aw",@nobits
	.sectionflags	@""
	.align	16
	.zero		1024


//--------------------- .nv.shared.reserved.0     --------------------------
	.section	.nv.shared.reserved.0,"aw",@nobits
	.weak		__nv_reservedSMEM_offset_0_alias
	.size		__nv_reservedSMEM_offset_0_alias, 0, 64
	.other		__nv_reservedSMEM_offset_0_alias,@"STO_CUDA_RESERVED_SHARED STV_DEFAULT"
__nv_reservedSMEM_offset_0_alias:
	.zero		0
	.zero		64


//--------------------- .nv.shared._Z21shortestPathsParallelPiiS_ --------------------------
	.section	.nv.shared._Z21shortestPathsParallelPiiS_,"aw",@nobits
	.sectionflags	@""
	.align	16
	.zero		1024


//--------------------- .nv.constant0._Z23shortestPathsParallelV2PiiS_ --------------------------
	.section	.nv.constant0._Z23shortestPathsParallelV2PiiS_,"a",@progbits
	.sectionflags	@""
	.align	4
.nv.constant0._Z23shortestPathsParallelV2PiiS_:
	.zero		920


//--------------------- .nv.constant0._Z21shortestPathsParallelPiiS_ --------------------------
	.section	.nv.constant0._Z21shortestPathsParallelPiiS_,"a",@progbits
	.sectionflags	@""
	.align	4
.nv.constant0._Z21shortestPathsParallelPiiS_:
	.zero		920


//--------------------- SYMBOLS --------------------------

	.type		.nv.reservedSmem.offset0,@object
	.size		.nv.reservedSmem.offset0,0x4
	.type		.nv.reservedSmem.cap,@object
	.size		.nv.reservedSmem.cap,0x4
	.type		free,@function
	.type		vprintf,@function
	.type		malloc,@function
